	.target	sm_100a

	.elftype	@"ET_EXEC"


//--------------------- .note.nv.tkinfo           --------------------------
	.section	.note.nv.tkinfo,"",@"SHT_NOTE"
	.sectionflags	@"SHF_NOTE_NV_TKINFO"
	.tkinfo
        /*0018*/ 	.word	0x00000002
        /*0030*/ 	.string	""
        /*0030*/ 	.string	"ptxas"
        /*0030*/ 	.string	"Cuda compilation tools, release 13.0, V13.0.88"
        /*0030*/ 	.string	"Build cuda_13.0.r13.0/compiler.36424714_0"
        /*0030*/ 	.string	"-arch sm_100a -m 64 "



//--------------------- .note.nv.cuinfo           --------------------------
	.section	.note.nv.cuinfo,"",@"SHT_NOTE"
	.sectionflags	@"SHF_NOTE_NV_CUINFO"
        /*0018*/ 	.short	0x0002
        /*001a*/ 	.short	0x0064
        /*001c*/ 	.short	0x0082
	.zero		2


//--------------------- .nv.info                  --------------------------
	.section	.nv.info,"",@"SHT_CUDA_INFO"
	.align	4


	//----- nvinfo : EIATTR_REGCOUNT
	.align		4
        /*0000*/ 	.byte	0x04, 0x2f
        /*0002*/ 	.short	(.L_19 - .L_18)
	.align		4
.L_18:
        /*0004*/ 	.word	index@(_ZN7cutlass13device_kernelINS_4gemm6kernel13GemmUniversalIN4cute5tupleIJiiiiEEENS1_10collective13CollectiveMmaINS1_35MainloopSm100TmaUmmaWarpSpecializedILi16ELi2ELi4ENS5_IJNS4_1CILi4EEENSA_ILi2EEENSA_ILi1EEEEEEEENS5_IJNSA_ILi128EEENSA_ILi64EEENSA_ILi32EEEEEENS_10tfloat32_tENS5_IJlSD_lEEESK_SL_NS4_8TiledMMAINS4_8MMA_AtomIJNS4_23SM100_MMA_TF32_2x1SM_SSISK_SK_fLi128ELi64ELNS4_4UMMA5MajorE0ELSQ_0ELNSP_7ScaleInE0ELSR_0EEEEEENS4_6LayoutINS5_IJSD_SD_SD_EEENS5_IJNSA_ILi0EEESW_SW_EEEEENS5_IJNS4_10UnderscoreESZ_SZ_EEEEENS4_28SM100_TMA_2SM_LOAD_MULTICASTENS4_14ComposedLayoutINS4_7SwizzleILi3ELi4ELi3EEENS4_18smem_ptr_flag_bitsILi32EEENSU_INS5_IJNSA_ILi8EEESI_EEENS5_IJSI_SD_EEEEEEEvNS4_8identityES12_S1C_vS1D_EENS_8epilogue10collective18CollectiveEpilogueINS1F_23Sm100TmaWarpSpecializedILi3ELi2ELi16ELb1ELb0EEEJNS5_IJSH_SH_SI_EEENS5_IJNSU_ISH_SD_EENSU_INS5_IJNSA_ILi16EEESC_EEENS5_IJSD_SI_EEEEEEEESK_SL_SK_SL_NS1F_6fusion15FusionCallbacksIS1J_NS1R_17LinearCombinationISK_fSK_fLNS_15FloatRoundStyleE2EEES1K_S1Q_JEEENS4_5SM1004TMEM4LOAD26SM100_TMEM_LOAD_32dp32b16xENS4_13SM90_TMA_LOADENS13_INS14_ILi2ELi4ELi3EEES17_NSU_INS5_IJS18_S1M_EEENS5_IJS1M_SD_EEEEEEENS4_39AutoVectorizingCopyWithAssumedAlignmentILi128EEENS4_14SM90_TMA_STOREES26_S28_S28_EEEvvEEEEvNT_6ParamsE)
        /*0008*/ 	.word	0x00000054


	//----- nvinfo : EIATTR_FRAME_SIZE
	.align		4
.L_19:
        /*000c*/ 	.byte	0x04, 0x11
        /*000e*/ 	.short	(.L_21 - .L_20)
	.align		4
.L_20:
        /*0010*/ 	.word	index@($__internal_2_$__cuda_sm10x_tcgen05_guardrail_trap_unallocated_columns_being_dealloced)
        /*0014*/ 	.word	0x00000000


	//----- nvinfo : EIATTR_FRAME_SIZE
	.align		4
.L_21:
        /*0018*/ 	.byte	0x04, 0x11
        /*001a*/ 	.short	(.L_23 - .L_22)
	.align		4
.L_22:
        /*001c*/ 	.word	index@($__internal_1_$__cuda_sm10x_tcgen05_guardrail_trap_phase_invalid_during_alloc)
        /*0020*/ 	.word	0x00000000


	//----- nvinfo : EIATTR_FRAME_SIZE
	.align		4
.L_23:
        /*0024*/ 	.byte	0x04, 0x11
        /*0026*/ 	.short	(.L_25 - .L_24)
	.align		4
.L_24:
        /*0028*/ 	.word	index@($__internal_0_$__cuda_sm10x_tcgen05_guardrail_trap_col_being_dealloced_not_returned_by_alloc)
        /*002c*/ 	.word	0x00000000


	//----- nvinfo : EIATTR_FRAME_SIZE
	.align		4
.L_25:
        /*0030*/ 	.byte	0x04, 0x11
        /*0032*/ 	.short	(.L_27 - .L_26)
	.align		4
.L_26:
        /*0034*/ 	.word	index@(_ZN7cutlass13device_kernelINS_4gemm6kernel13GemmUniversalIN4cute5tupleIJiiiiEEENS1_10collective13CollectiveMmaINS1_35MainloopSm100TmaUmmaWarpSpecializedILi16ELi2ELi4ENS5_IJNS4_1CILi4EEENSA_ILi2EEENSA_ILi1EEEEEEEENS5_IJNSA_ILi128EEENSA_ILi64EEENSA_ILi32EEEEEENS_10tfloat32_tENS5_IJlSD_lEEESK_SL_NS4_8TiledMMAINS4_8MMA_AtomIJNS4_23SM100_MMA_TF32_2x1SM_SSISK_SK_fLi128ELi64ELNS4_4UMMA5MajorE0ELSQ_0ELNSP_7ScaleInE0ELSR_0EEEEEENS4_6LayoutINS5_IJSD_SD_SD_EEENS5_IJNSA_ILi0EEESW_SW_EEEEENS5_IJNS4_10UnderscoreESZ_SZ_EEEEENS4_28SM100_TMA_2SM_LOAD_MULTICASTENS4_14ComposedLayoutINS4_7SwizzleILi3ELi4ELi3EEENS4_18smem_ptr_flag_bitsILi32EEENSU_INS5_IJNSA_ILi8EEESI_EEENS5_IJSI_SD_EEEEEEEvNS4_8identityES12_S1C_vS1D_EENS_8epilogue10collective18CollectiveEpilogueINS1F_23Sm100TmaWarpSpecializedILi3ELi2ELi16ELb1ELb0EEEJNS5_IJSH_SH_SI_EEENS5_IJNSU_ISH_SD_EENSU_INS5_IJNSA_ILi16EEESC_EEENS5_IJSD_SI_EEEEEEEESK_SL_SK_SL_NS1F_6fusion15FusionCallbacksIS1J_NS1R_17LinearCombinationISK_fSK_fLNS_15FloatRoundStyleE2EEES1K_S1Q_JEEENS4_5SM1004TMEM4LOAD26SM100_TMEM_LOAD_32dp32b16xENS4_13SM90_TMA_LOADENS13_INS14_ILi2ELi4ELi3EEES17_NSU_INS5_IJS18_S1M_EEENS5_IJS1M_SD_EEEEEEENS4_39AutoVectorizingCopyWithAssumedAlignmentILi128EEENS4_14SM90_TMA_STOREES26_S28_S28_EEEvvEEEEvNT_6ParamsE)
        /*0038*/ 	.word	0x00000000


	//----- nvinfo : EIATTR_MIN_STACK_SIZE
	.align		4
.L_27:
        /*003c*/ 	.byte	0x04, 0x12
        /*003e*/ 	.short	(.L_29 - .L_28)
	.align		4
.L_28:
        /*0040*/ 	.word	index@(_ZN7cutlass13device_kernelINS_4gemm6kernel13GemmUniversalIN4cute5tupleIJiiiiEEENS1_10collective13CollectiveMmaINS1_35MainloopSm100TmaUmmaWarpSpecializedILi16ELi2ELi4ENS5_IJNS4_1CILi4EEENSA_ILi2EEENSA_ILi1EEEEEEEENS5_IJNSA_ILi128EEENSA_ILi64EEENSA_ILi32EEEEEENS_10tfloat32_tENS5_IJlSD_lEEESK_SL_NS4_8TiledMMAINS4_8MMA_AtomIJNS4_23SM100_MMA_TF32_2x1SM_SSISK_SK_fLi128ELi64ELNS4_4UMMA5MajorE0ELSQ_0ELNSP_7ScaleInE0ELSR_0EEEEEENS4_6LayoutINS5_IJSD_SD_SD_EEENS5_IJNSA_ILi0EEESW_SW_EEEEENS5_IJNS4_10UnderscoreESZ_SZ_EEEEENS4_28SM100_TMA_2SM_LOAD_MULTICASTENS4_14ComposedLayoutINS4_7SwizzleILi3ELi4ELi3EEENS4_18smem_ptr_flag_bitsILi32EEENSU_INS5_IJNSA_ILi8EEESI_EEENS5_IJSI_SD_EEEEEEEvNS4_8identityES12_S1C_vS1D_EENS_8epilogue10collective18CollectiveEpilogueINS1F_23Sm100TmaWarpSpecializedILi3ELi2ELi16ELb1ELb0EEEJNS5_IJSH_SH_SI_EEENS5_IJNSU_ISH_SD_EENSU_INS5_IJNSA_ILi16EEESC_EEENS5_IJSD_SI_EEEEEEEESK_SL_SK_SL_NS1F_6fusion15FusionCallbacksIS1J_NS1R_17LinearCombinationISK_fSK_fLNS_15FloatRoundStyleE2EEES1K_S1Q_JEEENS4_5SM1004TMEM4LOAD26SM100_TMEM_LOAD_32dp32b16xENS4_13SM90_TMA_LOADENS13_INS14_ILi2ELi4ELi3EEES17_NSU_INS5_IJS18_S1M_EEENS5_IJS1M_SD_EEEEEEENS4_39AutoVectorizingCopyWithAssumedAlignmentILi128EEENS4_14SM90_TMA_STOREES26_S28_S28_EEEvvEEEEvNT_6ParamsE)
        /*0044*/ 	.word	0x00000000
.L_29:


//--------------------- .nv.compat                --------------------------
	.section	.nv.compat,"",@"SHT_CUDA_COMPAT_INFO"
	.align	4
        /*0000*/ 	.byte	0x02, 0x09, 0x01, 0x00, 0x02, 0x02, 0x02, 0x00, 0x02, 0x05, 0x05, 0x00, 0x03, 0x07, 0x01, 0x01
        /*0010*/ 	.byte	0x02, 0x03, 0x01, 0x00, 0x02, 0x06, 0x01, 0x00, 0x04, 0x0b, 0x08, 0x00, 0x09, 0x00, 0x00, 0x00
        /*0020*/ 	.byte	0x00, 0x00, 0x00, 0x00


//--------------------- .nv.info._ZN7cutlass13device_kernelINS_4gemm6kernel13GemmUniversalIN4cute5tupleIJiiiiEEENS1_10collective13CollectiveMmaINS1_35MainloopSm100TmaUmmaWarpSpecializedILi16ELi2ELi4ENS5_IJNS4_1CILi4EEENSA_ILi2EEENSA_ILi1EEEEEEEENS5_IJNSA_ILi128EEENSA_ILi64EEENSA_ILi32EEEEEENS_10tfloat32_tENS5_IJlSD_lEEESK_SL_NS4_8TiledMMAINS4_8MMA_AtomIJNS4_23SM100_MMA_TF32_2x1SM_SSISK_SK_fLi128ELi64ELNS4_4UMMA5MajorE0ELSQ_0ELNSP_7ScaleInE0ELSR_0EEEEEENS4_6LayoutINS5_IJSD_SD_SD_EEENS5_IJNSA_ILi0EEESW_SW_EEEEENS5_IJNS4_10UnderscoreESZ_SZ_EEEEENS4_28SM100_TMA_2SM_LOAD_MULTICASTENS4_14ComposedLayoutINS4_7SwizzleILi3ELi4ELi3EEENS4_18smem_ptr_flag_bitsILi32EEENSU_INS5_IJNSA_ILi8EEESI_EEENS5_IJSI_SD_EEEEEEEvNS4_8identityES12_S1C_vS1D_EENS_8epilogue10collective18CollectiveEpilogueINS1F_23Sm100TmaWarpSpecializedILi3ELi2ELi16ELb1ELb0EEEJNS5_IJSH_SH_SI_EEENS5_IJNSU_ISH_SD_EENSU_INS5_IJNSA_ILi16EEESC_EEENS5_IJSD_SI_EEEEEEEESK_SL_SK_SL_NS1F_6fusion15FusionCallbacksIS1J_NS1R_17LinearCombinationISK_fSK_fLNS_15FloatRoundStyleE2EEES1K_S1Q_JEEENS4_5SM1004TMEM4LOAD26SM100_TMEM_LOAD_32dp32b16xENS4_13SM90_TMA_LOADENS13_INS14_ILi2ELi4ELi3EEES17_NSU_INS5_IJS18_S1M_EEENS5_IJS1M_SD_EEEEEEENS4_39AutoVectorizingCopyWithAssumedAlignmentILi128EEENS4_14SM90_TMA_STOREES26_S28_S28_EEEvvEEEEvNT_6ParamsE --------------------------
	.section	.nv.info._ZN7cutlass13device_kernelINS_4gemm6kernel13GemmUniversalIN4cute5tupleIJiiiiEEENS1_10collective13CollectiveMmaINS1_35MainloopSm100TmaUmmaWarpSpecializedILi16ELi2ELi4ENS5_IJNS4_1CILi4EEENSA_ILi2EEENSA_ILi1EEEEEEEENS5_IJNSA_ILi128EEENSA_ILi64EEENSA_ILi32EEEEEENS_10tfloat32_tENS5_IJlSD_lEEESK_SL_NS4_8TiledMMAINS4_8MMA_AtomIJNS4_23SM100_MMA_TF32_2x1SM_SSISK_SK_fLi128ELi64ELNS4_4UMMA5MajorE0ELSQ_0ELNSP_7ScaleInE0ELSR_0EEEEEENS4_6LayoutINS5_IJSD_SD_SD_EEENS5_IJNSA_ILi0EEESW_SW_EEEEENS5_IJNS4_10UnderscoreESZ_SZ_EEEEENS4_28SM100_TMA_2SM_LOAD_MULTICASTENS4_14ComposedLayoutINS4_7SwizzleILi3ELi4ELi3EEENS4_18smem_ptr_flag_bitsILi32EEENSU_INS5_IJNSA_ILi8EEESI_EEENS5_IJSI_SD_EEEEEEEvNS4_8identityES12_S1C_vS1D_EENS_8epilogue10collective18CollectiveEpilogueINS1F_23Sm100TmaWarpSpecializedILi3ELi2ELi16ELb1ELb0EEEJNS5_IJSH_SH_SI_EEENS5_IJNSU_ISH_SD_EENSU_INS5_IJNSA_ILi16EEESC_EEENS5_IJSD_SI_EEEEEEEESK_SL_SK_SL_NS1F_6fusion15FusionCallbacksIS1J_NS1R_17LinearCombinationISK_fSK_fLNS_15FloatRoundStyleE2EEES1K_S1Q_JEEENS4_5SM1004TMEM4LOAD26SM100_TMEM_LOAD_32dp32b16xENS4_13SM90_TMA_LOADENS13_INS14_ILi2ELi4ELi3EEES17_NSU_INS5_IJS18_S1M_EEENS5_IJS1M_SD_EEEEEEENS4_39AutoVectorizingCopyWithAssumedAlignmentILi128EEENS4_14SM90_TMA_STOREES26_S28_S28_EEEvvEEEEvNT_6ParamsE,"",@"SHT_CUDA_INFO"
	.sectionflags	@""
	.align	4


	//----- nvinfo : EIATTR_CUDA_API_VERSION
	.align		4
        /*0000*/ 	.byte	0x04, 0x37
        /*0002*/ 	.short	(.L_31 - .L_30)
.L_30:
        /*0004*/ 	.word	0x00000082


	//----- nvinfo : EIATTR_KPARAM_INFO
	.align		4
.L_31:
        /*0008*/ 	.byte	0x04, 0x17
        /*000a*/ 	.short	(.L_33 - .L_32)
.L_32:
        /*000c*/ 	.word	0x00000000
        /*0010*/ 	.short	0x0000
        /*0012*/ 	.short	0x0000
        /*0014*/ 	.byte	0x00, 0xf0, 0x01, 0x20


	//----- nvinfo : EIATTR_AT_ENTRY_FRAGMENTS
	.align		4
.L_33:
        /*0018*/ 	.byte	0x04, 0x4f
        /*001a*/ 	.short	(.L_35 - .L_34)


	//   ....[0]....
.L_34:
        /*001c*/ 	.word	0x00000007


	//----- nvinfo : EIATTR_RESERVED_SMEM_USED
	.align		4
.L_35:
        /*0020*/ 	.byte	0x01, 0x41
	.zero		2


	//----- nvinfo : EIATTR_SPARSE_MMA_MASK
	.align		4
        /*0024*/ 	.byte	0x03, 0x50
        /*0026*/ 	.short	0x0000


	//----- nvinfo : EIATTR_TCGEN05_2CTA_USED
	.align		4
        /*0028*/ 	.byte	0x01, 0x52
	.zero		2


	//----- nvinfo : EIATTR_MAXREG_COUNT
	.align		4
        /*002c*/ 	.byte	0x03, 0x1b
        /*002e*/ 	.short	0x00ff


	//----- nvinfo : EIATTR_NUM_BARRIERS
	.align		4
        /*0030*/ 	.byte	0x02, 0x4c
        /*0032*/ 	.byte	0x07
	.zero		1


	//----- nvinfo : EIATTR_EXTERNS
	.align		4
        /*0034*/ 	.byte	0x04, 0x0f
        /*0036*/ 	.short	(.L_37 - .L_36)


	//   ....[0]....
	.align		4
.L_36:
        /*0038*/ 	.word	index@(__assertfail)


	//----- nvinfo : EIATTR_MERCURY_ISA_VERSION
	.align		4
.L_37:
        /*003c*/ 	.byte	0x03, 0x5f
        /*003e*/ 	.short	0x0101


	//----- nvinfo : EIATTR_INT_WARP_WIDE_INSTR_OFFSETS
	.align		4
        /*0040*/ 	.byte	0x04, 0x31
        /*0042*/ 	.short	(.L_39 - .L_38)


	//   ....[0]....
.L_38:
        /*0044*/ 	.word	0x00000f60


	//   ....[1]....
        /*0048*/ 	.word	0x00001020


	//   ....[2]....
        /*004c*/ 	.word	0x00004d90


	//   ....[3]....
        /*0050*/ 	.word	0x00004db0


	//   ....[4]....
        /*0054*/ 	.word	0x00004de0


	//   ....[5]....
        /*0058*/ 	.word	0x000059a0


	//   ....[6]....
        /*005c*/ 	.word	0x00005a60


	//   ....[7]....
        /*0060*/ 	.word	0x00005ad0


	//   ....[8]....
        /*0064*/ 	.word	0x00005c00


	//   ....[9]....
        /*0068*/ 	.word	0x00005d10


	//   ....[10]....
        /*006c*/ 	.word	0x00005d50


	//----- nvinfo : EIATTR_COOP_GROUP_MASK_REGIDS
	.align		4
.L_39:
        /*0070*/ 	.byte	0x04, 0x29
        /*0072*/ 	.short	(.L_41 - .L_40)


	//   ....[0]....
.L_40:
        /*0074*/ 	.word	0xffffffff


	//   ....[1]....
        /*0078*/ 	.word	0xffffffff


	//   ....[2]....
        /*007c*/ 	.word	0xffffffff


	//   ....[3]....
        /*0080*/ 	.word	0xffffffff


	//   ....[4]....
        /*0084*/ 	.word	0xffffffff


	//   ....[5]....
        /*0088*/ 	.word	0xffffffff


	//   ....[6]....
        /*008c*/ 	.word	0xffffffff


	//   ....[7]....
        /*0090*/ 	.word	0xffffffff


	//   ....[8]....
        /*0094*/ 	.word	0xffffffff


	//   ....[9]....
        /*0098*/ 	.word	0xffffffff


	//   ....[10]....
        /*009c*/ 	.word	0xffffffff


	//   ....[11]....
        /*00a0*/ 	.word	0xffffffff


	//   ....[12]....
        /*00a4*/ 	.word	0xffffffff


	//   ....[13]....
        /*00a8*/ 	.word	0xffffffff


	//----- nvinfo : EIATTR_COOP_GROUP_INSTR_OFFSETS
	.align		4
.L_41:
        /*00ac*/ 	.byte	0x04, 0x28
        /*00ae*/ 	.short	(.L_43 - .L_42)


	//   ....[0]....
.L_42:
        /*00b0*/ 	.word	0x000000b0


	//   ....[1]....
        /*00b4*/ 	.word	0x00000510


	//   ....[2]....
        /*00b8*/ 	.word	0x00000890


	//   ....[3]....
        /*00bc*/ 	.word	0x00000a10


	//   ....[4]....
        /*00c0*/ 	.word	0x00000b10


	//   ....[5]....
        /*00c4*/ 	.word	0x00000c80


	//   ....[6]....
        /*00c8*/ 	.word	0x00000e20


	//   ....[7]....
        /*00cc*/ 	.word	0x00001080


	//   ....[8]....
        /*00d0*/ 	.word	0x000025d0


	//   ....[9]....
        /*00d4*/ 	.word	0x00003b70


	//   ....[10]....
        /*00d8*/ 	.word	0x00004040


	//   ....[11]....
        /*00dc*/ 	.word	0x00004070


	//   ....[12]....
        /*00e0*/ 	.word	0x00004c90


	//   ....[13]....
        /*00e4*/ 	.word	0x00004ea0


	//----- nvinfo : EIATTR_VRC_CTA_INIT_COUNT
	.align		4
.L_43:
        /*00e8*/ 	.byte	0x02, 0x4a
        /*00ea*/ 	.byte	0x80
	.zero		1


	//----- nvinfo : EIATTR_SYSCALL_OFFSETS
	.align		4
        /*00ec*/ 	.byte	0x04, 0x46
        /*00ee*/ 	.short	(.L_45 - .L_44)


	//   ....[0]....
.L_44:
        /*00f0*/ 	.word	0x00006a70


	//   ....[1]....
        /*00f4*/ 	.word	0x00006b60


	//   ....[2]....
        /*00f8*/ 	.word	0x00007390


	//   ....[3]....
        /*00fc*/ 	.word	0x00007db0


	//----- nvinfo : EIATTR_MBARRIER_INSTR_OFFSETS
	.align		4
.L_45:
        /*0100*/ 	.byte	0x04, 0x39
        /*0102*/ 	.short	(.L_47 - .L_46)


	//   ....[0]....
.L_46:
        /*0104*/ 	.word	0x00000670
        /*0108*/ 	.word	0x000000ff
        /*010c*/ 	.word	0x00000000
        /*0110*/ 	.short	0x0100
        /*0112*/ 	.byte	0x04
	.zero		1


	//   ....[1]....
        /*0114*/ 	.word	0x00000680
        /*0118*/ 	.word	0x000000ff
        /*011c*/ 	.word	0x00000080
        /*0120*/ 	.short	0x0100
        /*0122*/ 	.byte	0x04
	.zero		1


	//   ....[2]....
        /*0124*/ 	.word	0x00000690
        /*0128*/ 	.word	0x000000ff
        /*012c*/ 	.word	0x00000008
        /*0130*/ 	.short	0x0100
        /*0132*/ 	.byte	0x04
	.zero		1


	//   ....[3]....
        /*0134*/ 	.word	0x000006a0
        /*0138*/ 	.word	0x000000ff
        /*013c*/ 	.word	0x00000088
        /*0140*/ 	.short	0x0100
        /*0142*/ 	.byte	0x04
	.zero		1


	//   ....[4]....
        /*0144*/ 	.word	0x000006b0
        /*0148*/ 	.word	0x000000ff
        /*014c*/ 	.word	0x00000010
        /*0150*/ 	.short	0x0100
        /*0152*/ 	.byte	0x04
	.zero		1


	//   ....[5]....
        /*0154*/ 	.word	0x000006c0
        /*0158*/ 	.word	0x000000ff
        /*015c*/ 	.word	0x00000090
        /*0160*/ 	.short	0x0100
        /*0162*/ 	.byte	0x04
	.zero		1


	//   ....[6]....
        /*0164*/ 	.word	0x000006d0
        /*0168*/ 	.word	0x000000ff
        /*016c*/ 	.word	0x00000018
        /*0170*/ 	.short	0x0100
        /*0172*/ 	.byte	0x04
	.zero		1


	//   ....[7]....
        /*0174*/ 	.word	0x000006e0
        /*0178*/ 	.word	0x000000ff
        /*017c*/ 	.word	0x00000098
        /*0180*/ 	.short	0x0100
        /*0182*/ 	.byte	0x04
	.zero		1


	//   ....[8]....
        /*0184*/ 	.word	0x000006f0
        /*0188*/ 	.word	0x000000ff
        /*018c*/ 	.word	0x00000020
        /*0190*/ 	.short	0x0100
        /*0192*/ 	.byte	0x04
	.zero		1


	//   ....[9]....
        /*0194*/ 	.word	0x00000700
        /*0198*/ 	.word	0x000000ff
        /*019c*/ 	.word	0x000000a0
        /*01a0*/ 	.short	0x0100
        /*01a2*/ 	.byte	0x04
	.zero		1


	//   ....[10]....
        /*01a4*/ 	.word	0x00000710
        /*01a8*/ 	.word	0x000000ff
        /*01ac*/ 	.word	0x00000028
        /*01b0*/ 	.short	0x0100
        /*01b2*/ 	.byte	0x04
	.zero		1


	//   ....[11]....
        /*01b4*/ 	.word	0x00000720
        /*01b8*/ 	.word	0x000000ff
        /*01bc*/ 	.word	0x000000a8
        /*01c0*/ 	.short	0x0100
        /*01c2*/ 	.byte	0x04
	.zero		1


	//   ....[12]....
        /*01c4*/ 	.word	0x00000730
        /*01c8*/ 	.word	0x000000ff
        /*01cc*/ 	.word	0x00000030
        /*01d0*/ 	.short	0x0100
        /*01d2*/ 	.byte	0x04
	.zero		1


	//   ....[13]....
        /*01d4*/ 	.word	0x00000740
        /*01d8*/ 	.word	0x000000ff
        /*01dc*/ 	.word	0x000000b0
        /*01e0*/ 	.short	0x0100
        /*01e2*/ 	.byte	0x04
	.zero		1


	//   ....[14]....
        /*01e4*/ 	.word	0x00000750
        /*01e8*/ 	.word	0x000000ff
        /*01ec*/ 	.word	0x00000038
        /*01f0*/ 	.short	0x0100
        /*01f2*/ 	.byte	0x04
	.zero		1


	//   ....[15]....
        /*01f4*/ 	.word	0x00000760
        /*01f8*/ 	.word	0x000000ff
        /*01fc*/ 	.word	0x000000b8
        /*0200*/ 	.short	0x0100
        /*0202*/ 	.byte	0x04
	.zero		1


	//   ....[16]....
        /*0204*/ 	.word	0x00000770
        /*0208*/ 	.word	0x000000ff
        /*020c*/ 	.word	0x00000040
        /*0210*/ 	.short	0x0100
        /*0212*/ 	.byte	0x04
	.zero		1


	//   ....[17]....
        /*0214*/ 	.word	0x00000780
        /*0218*/ 	.word	0x000000ff
        /*021c*/ 	.word	0x000000c0
        /*0220*/ 	.short	0x0100
        /*0222*/ 	.byte	0x04
	.zero		1


	//   ....[18]....
        /*0224*/ 	.word	0x00000790
        /*0228*/ 	.word	0x000000ff
        /*022c*/ 	.word	0x00000048
        /*0230*/ 	.short	0x0100
        /*0232*/ 	.byte	0x04
	.zero		1


	//   ....[19]....
        /*0234*/ 	.word	0x000007a0
        /*0238*/ 	.word	0x000000ff
        /*023c*/ 	.word	0x000000c8
        /*0240*/ 	.short	0x0100
        /*0242*/ 	.byte	0x04
	.zero		1


	//   ....[20]....
        /*0244*/ 	.word	0x000007b0
        /*0248*/ 	.word	0x000000ff
        /*024c*/ 	.word	0x00000050
        /*0250*/ 	.short	0x0100
        /*0252*/ 	.byte	0x04
	.zero		1


	//   ....[21]....
        /*0254*/ 	.word	0x000007c0
        /*0258*/ 	.word	0x000000ff
        /*025c*/ 	.word	0x000000d0
        /*0260*/ 	.short	0x0100
        /*0262*/ 	.byte	0x04
	.zero		1


	//   ....[22]....
        /*0264*/ 	.word	0x000007d0
        /*0268*/ 	.word	0x000000ff
        /*026c*/ 	.word	0x00000058
        /*0270*/ 	.short	0x0100
        /*0272*/ 	.byte	0x04
	.zero		1


	//   ....[23]....
        /*0274*/ 	.word	0x000007e0
        /*0278*/ 	.word	0x000000ff
        /*027c*/ 	.word	0x000000d8
        /*0280*/ 	.short	0x0100
        /*0282*/ 	.byte	0x04
	.zero		1


	//   ....[24]....
        /*0284*/ 	.word	0x000007f0
        /*0288*/ 	.word	0x000000ff
        /*028c*/ 	.word	0x00000060
        /*0290*/ 	.short	0x0100
        /*0292*/ 	.byte	0x04
	.zero		1


	//   ....[25]....
        /*0294*/ 	.word	0x00000800
        /*0298*/ 	.word	0x000000ff
        /*029c*/ 	.word	0x000000e0
        /*02a0*/ 	.short	0x0100
        /*02a2*/ 	.byte	0x04
	.zero		1


	//   ....[26]....
        /*02a4*/ 	.word	0x00000810
        /*02a8*/ 	.word	0x000000ff
        /*02ac*/ 	.word	0x00000068
        /*02b0*/ 	.short	0x0100
        /*02b2*/ 	.byte	0x04
	.zero		1


	//   ....[27]....
        /*02b4*/ 	.word	0x00000820
        /*02b8*/ 	.word	0x000000ff
        /*02bc*/ 	.word	0x000000e8
        /*02c0*/ 	.short	0x0100
        /*02c2*/ 	.byte	0x04
	.zero		1


	//   ....[28]....
        /*02c4*/ 	.word	0x00000830
        /*02c8*/ 	.word	0x000000ff
        /*02cc*/ 	.word	0x00000070
        /*02d0*/ 	.short	0x0100
        /*02d2*/ 	.byte	0x04
	.zero		1


	//   ....[29]....
        /*02d4*/ 	.word	0x00000840
        /*02d8*/ 	.word	0x000000ff
        /*02dc*/ 	.word	0x000000f0
        /*02e0*/ 	.short	0x0100
        /*02e2*/ 	.byte	0x04
	.zero		1


	//   ....[30]....
        /*02e4*/ 	.word	0x00000850
        /*02e8*/ 	.word	0x000000ff
        /*02ec*/ 	.word	0x00000078
        /*02f0*/ 	.short	0x0100
        /*02f2*/ 	.byte	0x04
	.zero		1


	//   ....[31]....
        /*02f4*/ 	.word	0x00000860
        /*02f8*/ 	.word	0x000000ff
        /*02fc*/ 	.word	0x000000f8
        /*0300*/ 	.short	0x0100
        /*0302*/ 	.byte	0x04
	.zero		1


	//   ....[32]....
        /*0304*/ 	.word	0x000009a0
        /*0308*/ 	.word	0x000000ff
        /*030c*/ 	.word	0x00000100
        /*0310*/ 	.short	0x0100
        /*0312*/ 	.byte	0x04
	.zero		1


	//   ....[33]....
        /*0314*/ 	.word	0x000009b0
        /*0318*/ 	.word	0x000000ff
        /*031c*/ 	.word	0x00000118
        /*0320*/ 	.short	0x0100
        /*0322*/ 	.byte	0x04
	.zero		1


	//   ....[34]....
        /*0324*/ 	.word	0x000009c0
        /*0328*/ 	.word	0x000000ff
        /*032c*/ 	.word	0x00000108
        /*0330*/ 	.short	0x0100
        /*0332*/ 	.byte	0x04
	.zero		1


	//   ....[35]....
        /*0334*/ 	.word	0x000009d0
        /*0338*/ 	.word	0x000000ff
        /*033c*/ 	.word	0x00000120
        /*0340*/ 	.short	0x0100
        /*0342*/ 	.byte	0x04
	.zero		1


	//   ....[36]....
        /*0344*/ 	.word	0x000009e0
        /*0348*/ 	.word	0x000000ff
        /*034c*/ 	.word	0x00000110
        /*0350*/ 	.short	0x0100
        /*0352*/ 	.byte	0x04
	.zero		1


	//   ....[37]....
        /*0354*/ 	.word	0x000009f0
        /*0358*/ 	.word	0x000000ff
        /*035c*/ 	.word	0x00000128
        /*0360*/ 	.short	0x0100
        /*0362*/ 	.byte	0x04
	.zero		1


	//   ....[38]....
        /*0364*/ 	.word	0x00000ae0
        /*0368*/ 	.word	0x000000ff
        /*036c*/ 	.word	0x00000130
        /*0370*/ 	.short	0x0100
        /*0372*/ 	.byte	0x06
	.zero		1


	//   ....[39]....
        /*0374*/ 	.word	0x00000af0
        /*0378*/ 	.word	0x000000ff
        /*037c*/ 	.word	0x00000138
        /*0380*/ 	.short	0x0100
        /*0382*/ 	.byte	0x06
	.zero		1


	//   ....[40]....
        /*0384*/ 	.word	0x00000c30
        /*0388*/ 	.word	0x000000ff
        /*038c*/ 	.word	0x00000140
        /*0390*/ 	.short	0x0100
        /*0392*/ 	.byte	0x06
	.zero		1


	//   ....[41]....
        /*0394*/ 	.word	0x00000c40
        /*0398*/ 	.word	0x000000ff
        /*039c*/ 	.word	0x00000150
        /*03a0*/ 	.short	0x0100
        /*03a2*/ 	.byte	0x06
	.zero		1


	//   ....[42]....
        /*03a4*/ 	.word	0x00000c50
        /*03a8*/ 	.word	0x000000ff
        /*03ac*/ 	.word	0x00000148
        /*03b0*/ 	.short	0x0100
        /*03b2*/ 	.byte	0x06
	.zero		1


	//   ....[43]....
        /*03b4*/ 	.word	0x00000c60
        /*03b8*/ 	.word	0x000000ff
        /*03bc*/ 	.word	0x00000158
        /*03c0*/ 	.short	0x0100
        /*03c2*/ 	.byte	0x06
	.zero		1


	//   ....[44]....
        /*03c4*/ 	.word	0x00000d90
        /*03c8*/ 	.word	0x000000ff
        /*03cc*/ 	.word	0x00000160
        /*03d0*/ 	.short	0x0100
        /*03d2*/ 	.byte	0x04
	.zero		1


	//   ....[45]....
        /*03d4*/ 	.word	0x00000da0
        /*03d8*/ 	.word	0x000000ff
        /*03dc*/ 	.word	0x00000180
        /*03e0*/ 	.short	0x0100
        /*03e2*/ 	.byte	0x04
	.zero		1


	//   ....[46]....
        /*03e4*/ 	.word	0x00000db0
        /*03e8*/ 	.word	0x000000ff
        /*03ec*/ 	.word	0x00000168
        /*03f0*/ 	.short	0x0100
        /*03f2*/ 	.byte	0x04
	.zero		1


	//   ....[47]....
        /*03f4*/ 	.word	0x00000dc0
        /*03f8*/ 	.word	0x000000ff
        /*03fc*/ 	.word	0x00000188
        /*0400*/ 	.short	0x0100
        /*0402*/ 	.byte	0x04
	.zero		1


	//   ....[48]....
        /*0404*/ 	.word	0x00000dd0
        /*0408*/ 	.word	0x000000ff
        /*040c*/ 	.word	0x00000170
        /*0410*/ 	.short	0x0100
        /*0412*/ 	.byte	0x04
	.zero		1


	//   ....[49]....
        /*0414*/ 	.word	0x00000de0
        /*0418*/ 	.word	0x000000ff
        /*041c*/ 	.word	0x00000190
        /*0420*/ 	.short	0x0100
        /*0422*/ 	.byte	0x04
	.zero		1


	//   ....[50]....
        /*0424*/ 	.word	0x00000df0
        /*0428*/ 	.word	0x000000ff
        /*042c*/ 	.word	0x00000178
        /*0430*/ 	.short	0x0100
        /*0432*/ 	.byte	0x04
	.zero		1


	//   ....[51]....
        /*0434*/ 	.word	0x00000e00
        /*0438*/ 	.word	0x000000ff
        /*043c*/ 	.word	0x00000198
        /*0440*/ 	.short	0x0100
        /*0442*/ 	.byte	0x04
	.zero		1


	//   ....[52]....
        /*0444*/ 	.word	0x00000f00
        /*0448*/ 	.word	0x000000ff
        /*044c*/ 	.word	0x000001a0
        /*0450*/ 	.short	0x0100
        /*0452*/ 	.byte	0x04
	.zero		1


	//   ....[53]....
        /*0454*/ 	.word	0x00000f10
        /*0458*/ 	.word	0x000000ff
        /*045c*/ 	.word	0x000001b0
        /*0460*/ 	.short	0x0100
        /*0462*/ 	.byte	0x04
	.zero		1


	//   ....[54]....
        /*0464*/ 	.word	0x00000f20
        /*0468*/ 	.word	0x000000ff
        /*046c*/ 	.word	0x000001a8
        /*0470*/ 	.short	0x0100
        /*0472*/ 	.byte	0x04
	.zero		1


	//   ....[55]....
        /*0474*/ 	.word	0x00000f30
        /*0478*/ 	.word	0x000000ff
        /*047c*/ 	.word	0x000001b8
        /*0480*/ 	.short	0x0100
        /*0482*/ 	.byte	0x04
	.zero		1


	//   ....[56]....
        /*0484*/ 	.word	0x00001040
        /*0488*/ 	.word	0x000000ff
        /*048c*/ 	.word	0x000001c0
        /*0490*/ 	.short	0x0100
        /*0492*/ 	.byte	0x06
	.zero		1


	//   ....[57]....
        /*0494*/ 	.word	0x00001df0
        /*0498*/ 	.word	0x00000000
        /*049c*/ 	.word	0x000001b0
        /*04a0*/ 	.short	0x010a
        /*04a2*/ 	.byte	0xff
	.zero		1


	//   ....[58]....
        /*04a4*/ 	.word	0x00001e10
        /*04a8*/ 	.word	0x00000000
        /*04ac*/ 	.word	0x000001a0
        /*04b0*/ 	.short	0x0101
        /*04b2*/ 	.byte	0xff
	.zero		1


	//   ....[59]....
        /*04b4*/ 	.word	0x00001ec0
        /*04b8*/ 	.word	0x000000ff
        /*04bc*/ 	.word	0x00000080
        /*04c0*/ 	.short	0x010a
        /*04c2*/ 	.byte	0x04
	.zero		1


	//   ....[60]....
        /*04c4*/ 	.word	0x00001f90
        /*04c8*/ 	.word	0x000000ff
        /*04cc*/ 	.word	0x00000080
        /*04d0*/ 	.short	0x010a
        /*04d2*/ 	.byte	0x21
	.zero		1


	//   ....[61]....
        /*04d4*/ 	.word	0x00002140
        /*04d8*/ 	.word	0x000000ff
        /*04dc*/ 	.word	0x00000080
        /*04e0*/ 	.short	0x010a
        /*04e2*/ 	.byte	0x05
	.zero		1


	//   ....[62]....
        /*04e4*/ 	.word	0x00002280
        /*04e8*/ 	.word	0x000000ff
        /*04ec*/ 	.word	0x00000138
        /*04f0*/ 	.short	0x0101
        /*04f2*/ 	.byte	0x0d
	.zero		1


	//   ....[63]....
        /*04f4*/ 	.word	0x000022a0
        /*04f8*/ 	.word	0x000000ff
        /*04fc*/ 	.word	0x00000080
        /*0500*/ 	.short	0x010a
        /*0502*/ 	.byte	0x04
	.zero		1


	//   ....[64]....
        /*0504*/ 	.word	0x00002320
        /*0508*/ 	.word	0x000000ff
        /*050c*/ 	.word	0x00000080
        /*0510*/ 	.short	0x010a
        /*0512*/ 	.byte	0x11
	.zero		1


	//   ....[65]....
        /*0514*/ 	.word	0x000024b0
        /*0518*/ 	.word	0x000000ff
        /*051c*/ 	.word	0x00000080
        /*0520*/ 	.short	0x010a
        /*0522*/ 	.byte	0x05
	.zero		1


	//   ....[66]....
        /*0524*/ 	.word	0x00002600
        /*0528*/ 	.word	0x00000003
        /*052c*/ 	.word	0x00000140
        /*0530*/ 	.short	0x010a
        /*0532*/ 	.byte	0xff
	.zero		1


	//   ....[67]....
        /*0534*/ 	.word	0x00002750
        /*0538*/ 	.word	0x00000000
        /*053c*/ 	.word	0x00000000
        /*0540*/ 	.short	0x0101
        /*0542*/ 	.byte	0xff
	.zero		1


	//   ....[68]....
        /*0544*/ 	.word	0x00002d00
        /*0548*/ 	.word	0x000000ff
        /*054c*/ 	.word	0x00000000
        /*0550*/ 	.short	0x010a
        /*0552*/ 	.byte	0x04
	.zero		1


	//   ....[69]....
        /*0554*/ 	.word	0x00002d90
        /*0558*/ 	.word	0x000000ff
        /*055c*/ 	.word	0x00000000
        /*0560*/ 	.short	0x010a
        /*0562*/ 	.byte	0x05
	.zero		1


	//   ....[70]....
        /*0564*/ 	.word	0x00002e20
        /*0568*/ 	.word	0x000000ff
        /*056c*/ 	.word	0x00000000
        /*0570*/ 	.short	0x010a
        /*0572*/ 	.byte	0x05
	.zero		1


	//   ....[71]....
        /*0574*/ 	.word	0x00002eb0
        /*0578*/ 	.word	0x000000ff
        /*057c*/ 	.word	0x00000000
        /*0580*/ 	.short	0x010a
        /*0582*/ 	.byte	0x05
	.zero		1


	//   ....[72]....
        /*0584*/ 	.word	0x00002f40
        /*0588*/ 	.word	0x000000ff
        /*058c*/ 	.word	0x00000000
        /*0590*/ 	.short	0x010a
        /*0592*/ 	.byte	0x05
	.zero		1


	//   ....[73]....
        /*0594*/ 	.word	0x00002fd0
        /*0598*/ 	.word	0x000000ff
        /*059c*/ 	.word	0x00000000
        /*05a0*/ 	.short	0x010a
        /*05a2*/ 	.byte	0x05
	.zero		1


	//   ....[74]....
        /*05a4*/ 	.word	0x00003060
        /*05a8*/ 	.word	0x000000ff
        /*05ac*/ 	.word	0x00000000
        /*05b0*/ 	.short	0x010a
        /*05b2*/ 	.byte	0x05
	.zero		1


	//   ....[75]....
        /*05b4*/ 	.word	0x000030f0
        /*05b8*/ 	.word	0x000000ff
        /*05bc*/ 	.word	0x00000000
        /*05c0*/ 	.short	0x010a
        /*05c2*/ 	.byte	0x05
	.zero		1


	//   ....[76]....
        /*05c4*/ 	.word	0x00003180
        /*05c8*/ 	.word	0x000000ff
        /*05cc*/ 	.word	0x00000000
        /*05d0*/ 	.short	0x010a
        /*05d2*/ 	.byte	0x05
	.zero		1


	//   ....[77]....
        /*05d4*/ 	.word	0x00003210
        /*05d8*/ 	.word	0x000000ff
        /*05dc*/ 	.word	0x00000000
        /*05e0*/ 	.short	0x010a
        /*05e2*/ 	.byte	0x05
	.zero		1


	//   ....[78]....
        /*05e4*/ 	.word	0x000032a0
        /*05e8*/ 	.word	0x000000ff
        /*05ec*/ 	.word	0x00000000
        /*05f0*/ 	.short	0x010a
        /*05f2*/ 	.byte	0x05
	.zero		1


	//   ....[79]....
        /*05f4*/ 	.word	0x00003330
        /*05f8*/ 	.word	0x000000ff
        /*05fc*/ 	.word	0x00000000
        /*0600*/ 	.short	0x010a
        /*0602*/ 	.byte	0x05
	.zero		1


	//   ....[80]....
        /*0604*/ 	.word	0x000033c0
        /*0608*/ 	.word	0x000000ff
        /*060c*/ 	.word	0x00000000
        /*0610*/ 	.short	0x010a
        /*0612*/ 	.byte	0x05
	.zero		1


	//   ....[81]....
        /*0614*/ 	.word	0x00003450
        /*0618*/ 	.word	0x000000ff
        /*061c*/ 	.word	0x00000000
        /*0620*/ 	.short	0x010a
        /*0622*/ 	.byte	0x05
	.zero		1


	//   ....[82]....
        /*0624*/ 	.word	0x000034e0
        /*0628*/ 	.word	0x000000ff
        /*062c*/ 	.word	0x00000000
        /*0630*/ 	.short	0x010a
        /*0632*/ 	.byte	0x05
	.zero		1


	//   ....[83]....
        /*0634*/ 	.word	0x00003580
        /*0638*/ 	.word	0x00000000
        /*063c*/ 	.word	0x00000000
        /*0640*/ 	.short	0x010a
        /*0642*/ 	.byte	0xff
	.zero		1


	//   ....[84]....
        /*0644*/ 	.word	0x000036c0
        /*0648*/ 	.word	0x00000002
        /*064c*/ 	.word	0x000001a0
        /*0650*/ 	.short	0x010a
        /*0652*/ 	.byte	0xff
	.zero		1


	//   ....[85]....
        /*0654*/ 	.word	0x00003720
        /*0658*/ 	.word	0x00000004
        /*065c*/ 	.word	0x00000000
        /*0660*/ 	.short	0x0101
        /*0662*/ 	.byte	0xff
	.zero		1


	//   ....[86]....
        /*0664*/ 	.word	0x00003740
        /*0668*/ 	.word	0x000000ff
        /*066c*/ 	.word	0x00000150
        /*0670*/ 	.short	0x010a
        /*0672*/ 	.byte	0x04
	.zero		1


	//   ....[87]....
        /*0674*/ 	.word	0x00003860
        /*0678*/ 	.word	0x00000002
        /*067c*/ 	.word	0x00000140
        /*0680*/ 	.short	0x010a
        /*0682*/ 	.byte	0xff
	.zero		1


	//   ....[88]....
        /*0684*/ 	.word	0x00003970
        /*0688*/ 	.word	0x00000002
        /*068c*/ 	.word	0x00000000
        /*0690*/ 	.short	0x0101
        /*0692*/ 	.byte	0xff
	.zero		1


	//   ....[89]....
        /*0694*/ 	.word	0x00003a00
        /*0698*/ 	.word	0x000000ff
        /*069c*/ 	.word	0x00000150
        /*06a0*/ 	.short	0x0106
        /*06a2*/ 	.byte	0x04
	.zero		1


	//   ....[90]....
        /*06a4*/ 	.word	0x00003a20
        /*06a8*/ 	.word	0x000000ff
        /*06ac*/ 	.word	0x00000150
        /*06b0*/ 	.short	0x010a
        /*06b2*/ 	.byte	0x04
	.zero		1


	//   ....[91]....
        /*06b4*/ 	.word	0x00003ab0
        /*06b8*/ 	.word	0x000000ff
        /*06bc*/ 	.word	0x00000150
        /*06c0*/ 	.short	0x0106
        /*06c2*/ 	.byte	0x07
	.zero		1


	//   ....[92]....
        /*06c4*/ 	.word	0x00003af0
        /*06c8*/ 	.word	0x00000000
        /*06cc*/ 	.word	0x00000150
        /*06d0*/ 	.short	0x010a
        /*06d2*/ 	.byte	0xff
	.zero		1


	//   ....[93]....
        /*06d4*/ 	.word	0x00003d40
        /*06d8*/ 	.word	0x000000ff
        /*06dc*/ 	.word	0x00000008
        /*06e0*/ 	.short	0x010a
        /*06e2*/ 	.byte	0x05
	.zero		1


	//   ....[94]....
        /*06e4*/ 	.word	0x00003d60
        /*06e8*/ 	.word	0x000000ff
        /*06ec*/ 	.word	0x00000008
        /*06f0*/ 	.short	0x010a
        /*06f2*/ 	.byte	0x05
	.zero		1


	//   ....[95]....
        /*06f4*/ 	.word	0x00003ef0
        /*06f8*/ 	.word	0x000000ff
        /*06fc*/ 	.word	0x00000008
        /*0700*/ 	.short	0x010a
        /*0702*/ 	.byte	0x05
	.zero		1


	//   ....[96]....
        /*0704*/ 	.word	0x00003f10
        /*0708*/ 	.word	0x000000ff
        /*070c*/ 	.word	0x00000008
        /*0710*/ 	.short	0x010a
        /*0712*/ 	.byte	0x05
	.zero		1


	//   ....[97]....
        /*0714*/ 	.word	0x00003fd0
        /*0718*/ 	.word	0x000000ff
        /*071c*/ 	.word	0x00000000
        /*0720*/ 	.short	0x0101
        /*0722*/ 	.byte	0x04
	.zero		1


	//   ....[98]....
        /*0724*/ 	.word	0x00004310
        /*0728*/ 	.word	0x00000000
        /*072c*/ 	.word	0x00000140
        /*0730*/ 	.short	0x010a
        /*0732*/ 	.byte	0xff
	.zero		1


	//   ....[99]....
        /*0734*/ 	.word	0x000043d0
        /*0738*/ 	.word	0x00000000
        /*073c*/ 	.word	0x00000000
        /*0740*/ 	.short	0x0101
        /*0742*/ 	.byte	0xff
	.zero		1


	//   ....[100]....
        /*0744*/ 	.word	0x00004490
        /*0748*/ 	.word	0x000000ff
        /*074c*/ 	.word	0x00000000
        /*0750*/ 	.short	0x010a
        /*0752*/ 	.byte	0x04
	.zero		1


	//   ....[101]....
        /*0754*/ 	.word	0x000044a0
        /*0758*/ 	.word	0x000000ff
        /*075c*/ 	.word	0x00000180
        /*0760*/ 	.short	0x010a
        /*0762*/ 	.byte	0x1f
	.zero		1


	//   ....[102]....
        /*0764*/ 	.word	0x00004550
        /*0768*/ 	.word	0x000000ff
        /*076c*/ 	.word	0x00000000
        /*0770*/ 	.short	0x010a
        /*0772*/ 	.byte	0x05
	.zero		1


	//   ....[103]....
        /*0774*/ 	.word	0x00004680
        /*0778*/ 	.word	0x000000ff
        /*077c*/ 	.word	0x00000000
        /*0780*/ 	.short	0x010a
        /*0782*/ 	.byte	0x04
	.zero		1


	//   ....[104]....
        /*0784*/ 	.word	0x00004980
        /*0788*/ 	.word	0x000000ff
        /*078c*/ 	.word	0x00000000
        /*0790*/ 	.short	0x010a
        /*0792*/ 	.byte	0x04
	.zero		1


	//   ....[105]....
        /*0794*/ 	.word	0x00004a10
        /*0798*/ 	.word	0x000000ff
        /*079c*/ 	.word	0x00000000
        /*07a0*/ 	.short	0x010a
        /*07a2*/ 	.byte	0x05
	.zero		1


	//   ....[106]....
        /*07a4*/ 	.word	0x00004aa0
        /*07a8*/ 	.word	0x000000ff
        /*07ac*/ 	.word	0x00000000
        /*07b0*/ 	.short	0x010a
        /*07b2*/ 	.byte	0x05
	.zero		1


	//   ....[107]....
        /*07b4*/ 	.word	0x00004b40
        /*07b8*/ 	.word	0x00000000
        /*07bc*/ 	.word	0x00000000
        /*07c0*/ 	.short	0x010a
        /*07c2*/ 	.byte	0xff
	.zero		1


	//   ....[108]....
        /*07c4*/ 	.word	0x00004b80
        /*07c8*/ 	.word	0x00000000
        /*07cc*/ 	.word	0x00000000
        /*07d0*/ 	.short	0x010a
        /*07d2*/ 	.byte	0xff
	.zero		1


	//   ....[109]....
        /*07d4*/ 	.word	0x00004bf0
        /*07d8*/ 	.word	0x000000ff
        /*07dc*/ 	.word	0x00000000
        /*07e0*/ 	.short	0x0101
        /*07e2*/ 	.byte	0x04
	.zero		1


	//   ....[110]....
        /*07e4*/ 	.word	0x00004c30
        /*07e8*/ 	.word	0x000000ff
        /*07ec*/ 	.word	0x000001c0
        /*07f0*/ 	.short	0x010a
        /*07f2*/ 	.byte	0x1a
	.zero		1


	//   ....[111]....
        /*07f4*/ 	.word	0x00004c80
        /*07f8*/ 	.word	0x000000ff
        /*07fc*/ 	.word	0x00000000
        /*0800*/ 	.short	0x0101
        /*0802*/ 	.byte	0x04
	.zero		1


	//   ....[112]....
        /*0804*/ 	.word	0x000050f0
        /*0808*/ 	.word	0x0000000c
        /*080c*/ 	.word	0x00000140
        /*0810*/ 	.short	0x010a
        /*0812*/ 	.byte	0xff
	.zero		1


	//   ....[113]....
        /*0814*/ 	.word	0x00005260
        /*0818*/ 	.word	0x00000000
        /*081c*/ 	.word	0x00000000
        /*0820*/ 	.short	0x0101
        /*0822*/ 	.byte	0xff
	.zero		1


	//   ....[114]....
        /*0824*/ 	.word	0x000056e0
        /*0828*/ 	.word	0x000000ff
        /*082c*/ 	.word	0x00000138
        /*0830*/ 	.short	0x010a
        /*0832*/ 	.byte	0x1d
	.zero		1


	//   ....[115]....
        /*0834*/ 	.word	0x000058a0
        /*0838*/ 	.word	0x000000ff
        /*083c*/ 	.word	0x00000118
        /*0840*/ 	.short	0x010a
        /*0842*/ 	.byte	0x04
	.zero		1


	//   ....[116]....
        /*0844*/ 	.word	0x00005af0
        /*0848*/ 	.word	0x000000ff
        /*084c*/ 	.word	0x00000100
        /*0850*/ 	.short	0x010b
        /*0852*/ 	.byte	0x04
	.zero		1


	//   ....[117]....
        /*0854*/ 	.word	0x00005b00
        /*0858*/ 	.word	0x000000ff
        /*085c*/ 	.word	0x00000000
        /*0860*/ 	.short	0x0101
        /*0862*/ 	.byte	0x10
	.zero		1


	//   ....[118]....
        /*0864*/ 	.word	0x00005b10
        /*0868*/ 	.word	0x000000ff
        /*086c*/ 	.word	0x00000118
        /*0870*/ 	.short	0x010a
        /*0872*/ 	.byte	0x05
	.zero		1


	//   ....[119]....
        /*0874*/ 	.word	0x00005d70
        /*0878*/ 	.word	0x000000ff
        /*087c*/ 	.word	0x00000100
        /*0880*/ 	.short	0x010b
        /*0882*/ 	.byte	0x05
	.zero		1


	//   ....[120]....
        /*0884*/ 	.word	0x00005d80
        /*0888*/ 	.word	0x000000ff
        /*088c*/ 	.word	0x00000000
        /*0890*/ 	.short	0x0101
        /*0892*/ 	.byte	0x04
	.zero		1


	//   ....[121]....
        /*0894*/ 	.word	0x00005e30
        /*0898*/ 	.word	0x000000ff
        /*089c*/ 	.word	0x00000000
        /*08a0*/ 	.short	0x010a
        /*08a2*/ 	.byte	0x04
	.zero		1


	//   ....[122]....
        /*08a4*/ 	.word	0x00005ec0
        /*08a8*/ 	.word	0x000000ff
        /*08ac*/ 	.word	0x00000000
        /*08b0*/ 	.short	0x010a
        /*08b2*/ 	.byte	0x05
	.zero		1


	//   ....[123]....
        /*08b4*/ 	.word	0x00005f60
        /*08b8*/ 	.word	0x00000000
        /*08bc*/ 	.word	0x00000000
        /*08c0*/ 	.short	0x010a
        /*08c2*/ 	.byte	0xff
	.zero		1


	//   ....[124]....
        /*08c4*/ 	.word	0x00006300
        /*08c8*/ 	.word	0x00000003
        /*08cc*/ 	.word	0x00000140
        /*08d0*/ 	.short	0x010a
        /*08d2*/ 	.byte	0xff
	.zero		1


	//   ....[125]....
        /*08d4*/ 	.word	0x00006480
        /*08d8*/ 	.word	0x00000000
        /*08dc*/ 	.word	0x00000000
        /*08e0*/ 	.short	0x0101
        /*08e2*/ 	.byte	0xff
	.zero		1


	//   ....[126]....
        /*08e4*/ 	.word	0x00006ff0
        /*08e8*/ 	.word	0x00000000
        /*08ec*/ 	.word	0x00000100
        /*08f0*/ 	.short	0x010a
        /*08f2*/ 	.byte	0xff
	.zero		1


	//   ....[127]....
        /*08f4*/ 	.word	0x00007050
        /*08f8*/ 	.word	0x00000049
        /*08fc*/ 	.word	0x00000160
        /*0900*/ 	.short	0x010a
        /*0902*/ 	.byte	0xff
	.zero		1


	//   ....[128]....
        /*0904*/ 	.word	0x00007140
        /*0908*/ 	.word	0x00000000
        /*090c*/ 	.word	0x00000100
        /*0910*/ 	.short	0x010a
        /*0912*/ 	.byte	0xff
	.zero		1


	//   ....[129]....
        /*0914*/ 	.word	0x00007270
        /*0918*/ 	.word	0x00000049
        /*091c*/ 	.word	0x00000160
        /*0920*/ 	.short	0x010a
        /*0922*/ 	.byte	0xff
	.zero		1


	//   ....[130]....
        /*0924*/ 	.word	0x00007af0
        /*0928*/ 	.word	0x00000000
        /*092c*/ 	.word	0x00000000
        /*0930*/ 	.short	0x0101
        /*0932*/ 	.byte	0xff
	.zero		1


	//   ....[131]....
        /*0934*/ 	.word	0x00007b00
        /*0938*/ 	.word	0x00000003
        /*093c*/ 	.word	0x00000100
        /*0940*/ 	.short	0x010a
        /*0942*/ 	.byte	0xff
	.zero		1


	//   ....[132]....
        /*0944*/ 	.word	0x00007bd0
        /*0948*/ 	.word	0x00000003
        /*094c*/ 	.word	0x00000100
        /*0950*/ 	.short	0x010a
        /*0952*/ 	.byte	0xff
	.zero		1


	//   ....[133]....
        /*0954*/ 	.word	0x00007f30
        /*0958*/ 	.word	0x0000004b
        /*095c*/ 	.word	0x00000000
        /*0960*/ 	.short	0x0101
        /*0962*/ 	.byte	0xff
	.zero		1


	//   ....[134]....
        /*0964*/ 	.word	0x000085d0
        /*0968*/ 	.word	0x00000002
        /*096c*/ 	.word	0x00000000
        /*0970*/ 	.short	0x0101
        /*0972*/ 	.byte	0xff
	.zero		1


	//   ....[135]....
        /*0974*/ 	.word	0x00008880
        /*0978*/ 	.word	0x000000ff
        /*097c*/ 	.word	0x00000000
        /*0980*/ 	.short	0x0101
        /*0982*/ 	.byte	0x06
	.zero		1


	//   ....[136]....
        /*0984*/ 	.word	0x000088a0
        /*0988*/ 	.word	0x00000000
        /*098c*/ 	.word	0x000001b0
        /*0990*/ 	.short	0x010a
        /*0992*/ 	.byte	0xff
	.zero		1


	//   ....[137]....
        /*0994*/ 	.word	0x00008900
        /*0998*/ 	.word	0x00000000
        /*099c*/ 	.word	0x00000080
        /*09a0*/ 	.short	0x010a
        /*09a2*/ 	.byte	0xff
	.zero		1


	//   ....[138]....
        /*09a4*/ 	.word	0x00008960
        /*09a8*/ 	.word	0x00000000
        /*09ac*/ 	.word	0x00000080
        /*09b0*/ 	.short	0x010a
        /*09b2*/ 	.byte	0xff
	.zero		1


	//   ....[139]....
        /*09b4*/ 	.word	0x000089b0
        /*09b8*/ 	.word	0x00000003
        /*09bc*/ 	.word	0x00000140
        /*09c0*/ 	.short	0x010a
        /*09c2*/ 	.byte	0xff
	.zero		1


	//   ....[140]....
        /*09c4*/ 	.word	0x00008a10
        /*09c8*/ 	.word	0x00000000
        /*09cc*/ 	.word	0x00000000
        /*09d0*/ 	.short	0x010a
        /*09d2*/ 	.byte	0xff
	.zero		1


	//   ....[141]....
        /*09d4*/ 	.word	0x00008a70
        /*09d8*/ 	.word	0x00000000
        /*09dc*/ 	.word	0x00000000
        /*09e0*/ 	.short	0x010a
        /*09e2*/ 	.byte	0xff
	.zero		1


	//   ....[142]....
        /*09e4*/ 	.word	0x00008ad0
        /*09e8*/ 	.word	0x00000000
        /*09ec*/ 	.word	0x00000000
        /*09f0*/ 	.short	0x010a
        /*09f2*/ 	.byte	0xff
	.zero		1


	//   ....[143]....
        /*09f4*/ 	.word	0x00008b30
        /*09f8*/ 	.word	0x00000000
        /*09fc*/ 	.word	0x00000000
        /*0a00*/ 	.short	0x010a
        /*0a02*/ 	.byte	0xff
	.zero		1


	//   ....[144]....
        /*0a04*/ 	.word	0x00008b90
        /*0a08*/ 	.word	0x00000000
        /*0a0c*/ 	.word	0x00000000
        /*0a10*/ 	.short	0x010a
        /*0a12*/ 	.byte	0xff
	.zero		1


	//   ....[145]....
        /*0a14*/ 	.word	0x00008bf0
        /*0a18*/ 	.word	0x00000000
        /*0a1c*/ 	.word	0x00000000
        /*0a20*/ 	.short	0x010a
        /*0a22*/ 	.byte	0xff
	.zero		1


	//   ....[146]....
        /*0a24*/ 	.word	0x00008c50
        /*0a28*/ 	.word	0x00000000
        /*0a2c*/ 	.word	0x00000000
        /*0a30*/ 	.short	0x010a
        /*0a32*/ 	.byte	0xff
	.zero		1


	//   ....[147]....
        /*0a34*/ 	.word	0x00008cb0
        /*0a38*/ 	.word	0x00000000
        /*0a3c*/ 	.word	0x00000000
        /*0a40*/ 	.short	0x010a
        /*0a42*/ 	.byte	0xff
	.zero		1


	//   ....[148]....
        /*0a44*/ 	.word	0x00008d10
        /*0a48*/ 	.word	0x00000000
        /*0a4c*/ 	.word	0x00000000
        /*0a50*/ 	.short	0x010a
        /*0a52*/ 	.byte	0xff
	.zero		1


	//   ....[149]....
        /*0a54*/ 	.word	0x00008d70
        /*0a58*/ 	.word	0x00000000
        /*0a5c*/ 	.word	0x00000000
        /*0a60*/ 	.short	0x010a
        /*0a62*/ 	.byte	0xff
	.zero		1


	//   ....[150]....
        /*0a64*/ 	.word	0x00008dd0
        /*0a68*/ 	.word	0x00000000
        /*0a6c*/ 	.word	0x00000000
        /*0a70*/ 	.short	0x010a
        /*0a72*/ 	.byte	0xff
	.zero		1


	//   ....[151]....
        /*0a74*/ 	.word	0x00008e30
        /*0a78*/ 	.word	0x00000000
        /*0a7c*/ 	.word	0x00000000
        /*0a80*/ 	.short	0x010a
        /*0a82*/ 	.byte	0xff
	.zero		1


	//   ....[152]....
        /*0a84*/ 	.word	0x00008e90
        /*0a88*/ 	.word	0x00000000
        /*0a8c*/ 	.word	0x00000000
        /*0a90*/ 	.short	0x010a
        /*0a92*/ 	.byte	0xff
	.zero		1


	//   ....[153]....
        /*0a94*/ 	.word	0x00008ef0
        /*0a98*/ 	.word	0x00000000
        /*0a9c*/ 	.word	0x00000000
        /*0aa0*/ 	.short	0x010a
        /*0aa2*/ 	.byte	0xff
	.zero		1


	//   ....[154]....
        /*0aa4*/ 	.word	0x00008f50
        /*0aa8*/ 	.word	0x00000000
        /*0aac*/ 	.word	0x00000000
        /*0ab0*/ 	.short	0x010a
        /*0ab2*/ 	.byte	0xff
	.zero		1


	//   ....[155]....
        /*0ab4*/ 	.word	0x00008fa0
        /*0ab8*/ 	.word	0x00000002
        /*0abc*/ 	.word	0x000001a0
        /*0ac0*/ 	.short	0x010a
        /*0ac2*/ 	.byte	0xff
	.zero		1


	//   ....[156]....
        /*0ac4*/ 	.word	0x00009000
        /*0ac8*/ 	.word	0x00000002
        /*0acc*/ 	.word	0x00000150
        /*0ad0*/ 	.short	0x010a
        /*0ad2*/ 	.byte	0xff
	.zero		1


	//   ....[157]....
        /*0ad4*/ 	.word	0x00009050
        /*0ad8*/ 	.word	0x00000002
        /*0adc*/ 	.word	0x00000140
        /*0ae0*/ 	.short	0x010a
        /*0ae2*/ 	.byte	0xff
	.zero		1


	//   ....[158]....
        /*0ae4*/ 	.word	0x000090b0
        /*0ae8*/ 	.word	0x00000000
        /*0aec*/ 	.word	0x00000150
        /*0af0*/ 	.short	0x010a
        /*0af2*/ 	.byte	0xff
	.zero		1


	//   ....[159]....
        /*0af4*/ 	.word	0x00009110
        /*0af8*/ 	.word	0x00000000
        /*0afc*/ 	.word	0x00000008
        /*0b00*/ 	.short	0x010a
        /*0b02*/ 	.byte	0xff
	.zero		1


	//   ....[160]....
        /*0b04*/ 	.word	0x00009200
        /*0b08*/ 	.word	0x00000000
        /*0b0c*/ 	.word	0x00000008
        /*0b10*/ 	.short	0x010a
        /*0b12*/ 	.byte	0xff
	.zero		1


	//   ....[161]....
        /*0b14*/ 	.word	0x00009250
        /*0b18*/ 	.word	0x00000000
        /*0b1c*/ 	.word	0x00000140
        /*0b20*/ 	.short	0x010a
        /*0b22*/ 	.byte	0xff
	.zero		1


	//   ....[162]....
        /*0b24*/ 	.word	0x000092b0
        /*0b28*/ 	.word	0x00000000
        /*0b2c*/ 	.word	0x00000180
        /*0b30*/ 	.short	0x010a
        /*0b32*/ 	.byte	0xff
	.zero		1


	//   ....[163]....
        /*0b34*/ 	.word	0x00009310
        /*0b38*/ 	.word	0x00000000
        /*0b3c*/ 	.word	0x00000000
        /*0b40*/ 	.short	0x010a
        /*0b42*/ 	.byte	0xff
	.zero		1


	//   ....[164]....
        /*0b44*/ 	.word	0x00009370
        /*0b48*/ 	.word	0x00000000
        /*0b4c*/ 	.word	0x00000000
        /*0b50*/ 	.short	0x010a
        /*0b52*/ 	.byte	0xff
	.zero		1


	//   ....[165]....
        /*0b54*/ 	.word	0x000093d0
        /*0b58*/ 	.word	0x00000000
        /*0b5c*/ 	.word	0x00000000
        /*0b60*/ 	.short	0x010a
        /*0b62*/ 	.byte	0xff
	.zero		1


	//   ....[166]....
        /*0b64*/ 	.word	0x00009430
        /*0b68*/ 	.word	0x00000000
        /*0b6c*/ 	.word	0x00000000
        /*0b70*/ 	.short	0x010a
        /*0b72*/ 	.byte	0xff
	.zero		1


	//   ....[167]....
        /*0b74*/ 	.word	0x00009490
        /*0b78*/ 	.word	0x00000000
        /*0b7c*/ 	.word	0x000001c0
        /*0b80*/ 	.short	0x010a
        /*0b82*/ 	.byte	0xff
	.zero		1


	//   ....[168]....
        /*0b84*/ 	.word	0x000094e0
        /*0b88*/ 	.word	0x0000000c
        /*0b8c*/ 	.word	0x00000140
        /*0b90*/ 	.short	0x010a
        /*0b92*/ 	.byte	0xff
	.zero		1


	//   ....[169]....
        /*0b94*/ 	.word	0x00009540
        /*0b98*/ 	.word	0x00000000
        /*0b9c*/ 	.word	0x00000138
        /*0ba0*/ 	.short	0x010a
        /*0ba2*/ 	.byte	0xff
	.zero		1


	//   ....[170]....
        /*0ba4*/ 	.word	0x000095a0
        /*0ba8*/ 	.word	0x00000000
        /*0bac*/ 	.word	0x00000118
        /*0bb0*/ 	.short	0x010a
        /*0bb2*/ 	.byte	0xff
	.zero		1


	//   ....[171]....
        /*0bb4*/ 	.word	0x00009600
        /*0bb8*/ 	.word	0x00000009
        /*0bbc*/ 	.word	0x00000118
        /*0bc0*/ 	.short	0x010a
        /*0bc2*/ 	.byte	0xff
	.zero		1


	//   ....[172]....
        /*0bc4*/ 	.word	0x00009660
        /*0bc8*/ 	.word	0x00000000
        /*0bcc*/ 	.word	0x00000000
        /*0bd0*/ 	.short	0x010a
        /*0bd2*/ 	.byte	0xff
	.zero		1


	//   ....[173]....
        /*0bd4*/ 	.word	0x000096c0
        /*0bd8*/ 	.word	0x00000000
        /*0bdc*/ 	.word	0x00000000
        /*0be0*/ 	.short	0x010a
        /*0be2*/ 	.byte	0xff
	.zero		1


	//   ....[174]....
        /*0be4*/ 	.word	0x00009710
        /*0be8*/ 	.word	0x00000003
        /*0bec*/ 	.word	0x00000140
        /*0bf0*/ 	.short	0x010a
        /*0bf2*/ 	.byte	0xff
	.zero		1


	//   ....[175]....
        /*0bf4*/ 	.word	0x00009760
        /*0bf8*/ 	.word	0x00000000
        /*0bfc*/ 	.word	0x00000100
        /*0c00*/ 	.short	0x010a
        /*0c02*/ 	.byte	0xff
	.zero		1


	//   ....[176]....
        /*0c04*/ 	.word	0x000097b0
        /*0c08*/ 	.word	0x00000049
        /*0c0c*/ 	.word	0x00000160
        /*0c10*/ 	.short	0x010a
        /*0c12*/ 	.byte	0xff
	.zero		1


	//   ....[177]....
        /*0c14*/ 	.word	0x00009800
        /*0c18*/ 	.word	0x00000003
        /*0c1c*/ 	.word	0x00000100
        /*0c20*/ 	.short	0x010a
        /*0c22*/ 	.byte	0xff
	.zero		1


	//----- nvinfo : EIATTR_NUM_MBARRIERS
	.align		4
.L_47:
        /*0c24*/ 	.byte	0x03, 0x38
        /*0c26*/ 	.short	0x0039


	//----- nvinfo : EIATTR_EXIT_INSTR_OFFSETS
	.align		4
        /*0c28*/ 	.byte	0x04, 0x1c
        /*0c2a*/ 	.short	(.L_49 - .L_48)


	//   ....[0]....
.L_48:
        /*0c2c*/ 	.word	0x000035b0


	//   ....[1]....
        /*0c30*/ 	.word	0x00003ac0


	//   ....[2]....
        /*0c34*/ 	.word	0x00003b20


	//   ....[3]....
        /*0c38*/ 	.word	0x00004eb0


	//   ....[4]....
        /*0c3c*/ 	.word	0x00005f90


	//   ....[5]....
        /*0c40*/ 	.word	0x00005fd0


	//   ....[6]....
        /*0c44*/ 	.word	0x00008770


	//   ....[7]....
        /*0c48*/ 	.word	0x000087e0


	//   ....[8]....
        /*0c4c*/ 	.word	0x00008810


	//   ....[9]....
        /*0c50*/ 	.word	0x00008890


	//----- nvinfo : EIATTR_MAX_THREADS
	.align		4
.L_49:
        /*0c54*/ 	.byte	0x04, 0x05
        /*0c56*/ 	.short	(.L_51 - .L_50)
.L_50:
        /*0c58*/ 	.word	0x00000100
        /*0c5c*/ 	.word	0x00000001
        /*0c60*/ 	.word	0x00000001


	//----- nvinfo : EIATTR_CRS_STACK_SIZE
	.align		4
.L_51:
        /*0c64*/ 	.byte	0x04, 0x1e
        /*0c66*/ 	.short	(.L_53 - .L_52)
.L_52:
        /*0c68*/ 	.word	0x00000000


	//----- nvinfo : EIATTR_CBANK_PARAM_SIZE
	.align		4
.L_53:
        /*0c6c*/ 	.byte	0x03, 0x19
        /*0c6e*/ 	.short	0x0800


	//----- nvinfo : EIATTR_PARAM_CBANK
	.align		4
        /*0c70*/ 	.byte	0x04, 0x0a
        /*0c72*/ 	.short	(.L_55 - .L_54)
	.align		4
.L_54:
        /*0c74*/ 	.word	index@(.nv.constant0._ZN7cutlass13device_kernelINS_4gemm6kernel13GemmUniversalIN4cute5tupleIJiiiiEEENS1_10collective13CollectiveMmaINS1_35MainloopSm100TmaUmmaWarpSpecializedILi16ELi2ELi4ENS5_IJNS4_1CILi4EEENSA_ILi2EEENSA_ILi1EEEEEEEENS5_IJNSA_ILi128EEENSA_ILi64EEENSA_ILi32EEEEEENS_10tfloat32_tENS5_IJlSD_lEEESK_SL_NS4_8TiledMMAINS4_8MMA_AtomIJNS4_23SM100_MMA_TF32_2x1SM_SSISK_SK_fLi128ELi64ELNS4_4UMMA5MajorE0ELSQ_0ELNSP_7ScaleInE0ELSR_0EEEEEENS4_6LayoutINS5_IJSD_SD_SD_EEENS5_IJNSA_ILi0EEESW_SW_EEEEENS5_IJNS4_10UnderscoreESZ_SZ_EEEEENS4_28SM100_TMA_2SM_LOAD_MULTICASTENS4_14ComposedLayoutINS4_7SwizzleILi3ELi4ELi3EEENS4_18smem_ptr_flag_bitsILi32EEENSU_INS5_IJNSA_ILi8EEESI_EEENS5_IJSI_SD_EEEEEEEvNS4_8identityES12_S1C_vS1D_EENS_8epilogue10collective18CollectiveEpilogueINS1F_23Sm100TmaWarpSpecializedILi3ELi2ELi16ELb1ELb0EEEJNS5_IJSH_SH_SI_EEENS5_IJNSU_ISH_SD_EENSU_INS5_IJNSA_ILi16EEESC_EEENS5_IJSD_SI_EEEEEEEESK_SL_SK_SL_NS1F_6fusion15FusionCallbacksIS1J_NS1R_17LinearCombinationISK_fSK_fLNS_15FloatRoundStyleE2EEES1K_S1Q_JEEENS4_5SM1004TMEM4LOAD26SM100_TMEM_LOAD_32dp32b16xENS4_13SM90_TMA_LOADENS13_INS14_ILi2ELi4ELi3EEES17_NSU_INS5_IJS18_S1M_EEENS5_IJS1M_SD_EEEEEEENS4_39AutoVectorizingCopyWithAssumedAlignmentILi128EEENS4_14SM90_TMA_STOREES26_S28_S28_EEEvvEEEEvNT_6ParamsE)
        /*0c78*/ 	.short	0x0380
        /*0c7a*/ 	.short	0x0800


	//----- nvinfo : EIATTR_SW_WAR
	.align		4
.L_55:
        /*0c7c*/ 	.byte	0x04, 0x36
        /*0c7e*/ 	.short	(.L_57 - .L_56)
.L_56:
        /*0c80*/ 	.word	0x00000008
.L_57:


//--------------------- .nv.callgraph             --------------------------
	.section	.nv.callgraph,"",@"SHT_CUDA_CALLGRAPH"
	.align	4
	.sectionentsize	8
	.align		4
        /*0000*/ 	.word	0x00000000
	.align		4
        /*0004*/ 	.word	0xffffffff
	.align		4
        /*0008*/ 	.word	index@(_ZN7cutlass13device_kernelINS_4gemm6kernel13GemmUniversalIN4cute5tupleIJiiiiEEENS1_10collective13CollectiveMmaINS1_35MainloopSm100TmaUmmaWarpSpecializedILi16ELi2ELi4ENS5_IJNS4_1CILi4EEENSA_ILi2EEENSA_ILi1EEEEEEEENS5_IJNSA_ILi128EEENSA_ILi64EEENSA_ILi32EEEEEENS_10tfloat32_tENS5_IJlSD_lEEESK_SL_NS4_8TiledMMAINS4_8MMA_AtomIJNS4_23SM100_MMA_TF32_2x1SM_SSISK_SK_fLi128ELi64ELNS4_4UMMA5MajorE0ELSQ_0ELNSP_7ScaleInE0ELSR_0EEEEEENS4_6LayoutINS5_IJSD_SD_SD_EEENS5_IJNSA_ILi0EEESW_SW_EEEEENS5_IJNS4_10UnderscoreESZ_SZ_EEEEENS4_28SM100_TMA_2SM_LOAD_MULTICASTENS4_14ComposedLayoutINS4_7SwizzleILi3ELi4ELi3EEENS4_18smem_ptr_flag_bitsILi32EEENSU_INS5_IJNSA_ILi8EEESI_EEENS5_IJSI_SD_EEEEEEEvNS4_8identityES12_S1C_vS1D_EENS_8epilogue10collective18CollectiveEpilogueINS1F_23Sm100TmaWarpSpecializedILi3ELi2ELi16ELb1ELb0EEEJNS5_IJSH_SH_SI_EEENS5_IJNSU_ISH_SD_EENSU_INS5_IJNSA_ILi16EEESC_EEENS5_IJSD_SI_EEEEEEEESK_SL_SK_SL_NS1F_6fusion15FusionCallbacksIS1J_NS1R_17LinearCombinationISK_fSK_fLNS_15FloatRoundStyleE2EEES1K_S1Q_JEEENS4_5SM1004TMEM4LOAD26SM100_TMEM_LOAD_32dp32b16xENS4_13SM90_TMA_LOADENS13_INS14_ILi2ELi4ELi3EEES17_NSU_INS5_IJS18_S1M_EEENS5_IJS1M_SD_EEEEEEENS4_39AutoVectorizingCopyWithAssumedAlignmentILi128EEENS4_14SM90_TMA_STOREES26_S28_S28_EEEvvEEEEvNT_6ParamsE)
	.align		4
        /*000c*/ 	.word	index@(__assertfail)
	.align		4
        /*0010*/ 	.word	0x00000000
	.align		4
        /*0014*/ 	.word	0xfffffffe
	.align		4
        /*0018*/ 	.word	0x00000000
	.align		4
        /*001c*/ 	.word	0xfffffffd
	.align		4
        /*0020*/ 	.word	0x00000000
	.align		4
        /*0024*/ 	.word	0xfffffffc


//--------------------- .nv.constant4             --------------------------
	.section	.nv.constant4,"a",@progbits
	.align	8
	.align		8
.nv.constant4:
        /*0000*/ 	.dword	__assertfail
	.align		8
        /*0008*/ 	.dword	__unnamed_1
	.align		8
        /*0010*/ 	.dword	__unnamed_2
	.align		8
        /*0018*/ 	.dword	_ZN40_INTERNAL_3a4ef676_4_k_cu_58446b41_358324cuda3std3__45__cpo5beginE
	.align		8
        /*0020*/ 	.dword	_ZN40_INTERNAL_3a4ef676_4_k_cu_58446b41_358324cuda3std3__45__cpo3endE
	.align		8
        /*0028*/ 	.dword	_ZN40_INTERNAL_3a4ef676_4_k_cu_58446b41_358324cuda3std3__45__cpo6cbeginE
	.align		8
        /*0030*/ 	.dword	_ZN40_INTERNAL_3a4ef676_4_k_cu_58446b41_358324cuda3std3__45__cpo4cendE
	.align		8
        /*0038*/ 	.dword	_ZN40_INTERNAL_3a4ef676_4_k_cu_58446b41_358324cuda3std3__442_GLOBAL__N__3a4ef676_4_k_cu_58446b41_358326ignoreE
	.align		8
        /*0040*/ 	.dword	_ZN40_INTERNAL_3a4ef676_4_k_cu_58446b41_358324cuda3std3__419piecewise_constructE
	.align		8
        /*0048*/ 	.dword	_ZN40_INTERNAL_3a4ef676_4_k_cu_58446b41_358324cuda3std3__48in_placeE
	.align		8
        /*0050*/ 	.dword	_ZN40_INTERNAL_3a4ef676_4_k_cu_58446b41_358324cuda3std6ranges3__45__cpo4swapE
	.align		8
        /*0058*/ 	.dword	_ZN40_INTERNAL_3a4ef676_4_k_cu_58446b41_358324cuda3std6ranges3__45__cpo9iter_moveE
	.align		8
        /*0060*/ 	.dword	_ZN40_INTERNAL_3a4ef676_4_k_cu_58446b41_358324cute7productE
	.align		8
        /*0068*/ 	.dword	_ZN40_INTERNAL_3a4ef676_4_k_cu_58446b41_358324cute1_E
	.align		8
        /*0070*/ 	.dword	$str$25
	.align		8
        /*0078*/ 	.dword	$str$26
	.align		8
        /*0080*/ 	.dword	$str$27
	.align		8
        /*0088*/ 	.dword	$str$28


//--------------------- .text._ZN7cutlass13device_kernelINS_4gemm6kernel13GemmUniversalIN4cute5tupleIJiiiiEEENS1_10collective13CollectiveMmaINS1_35MainloopSm100TmaUmmaWarpSpecializedILi16ELi2ELi4ENS5_IJNS4_1CILi4EEENSA_ILi2EEENSA_ILi1EEEEEEEENS5_IJNSA_ILi128EEENSA_ILi64EEENSA_ILi32EEEEEENS_10tfloat32_tENS5_IJlSD_lEEESK_SL_NS4_8TiledMMAINS4_8MMA_AtomIJNS4_23SM100_MMA_TF32_2x1SM_SSISK_SK_fLi128ELi64ELNS4_4UMMA5MajorE0ELSQ_0ELNSP_7ScaleInE0ELSR_0EEEEEENS4_6LayoutINS5_IJSD_SD_SD_EEENS5_IJNSA_ILi0EEESW_SW_EEEEENS5_IJNS4_10UnderscoreESZ_SZ_EEEEENS4_28SM100_TMA_2SM_LOAD_MULTICASTENS4_14ComposedLayoutINS4_7SwizzleILi3ELi4ELi3EEENS4_18smem_ptr_flag_bitsILi32EEENSU_INS5_IJNSA_ILi8EEESI_EEENS5_IJSI_SD_EEEEEEEvNS4_8identityES12_S1C_vS1D_EENS_8epilogue10collective18CollectiveEpilogueINS1F_23Sm100TmaWarpSpecializedILi3ELi2ELi16ELb1ELb0EEEJNS5_IJSH_SH_SI_EEENS5_IJNSU_ISH_SD_EENSU_INS5_IJNSA_ILi16EEESC_EEENS5_IJSD_SI_EEEEEEEESK_SL_SK_SL_NS1F_6fusion15FusionCallbacksIS1J_NS1R_17LinearCombinationISK_fSK_fLNS_15FloatRoundStyleE2EEES1K_S1Q_JEEENS4_5SM1004TMEM4LOAD26SM100_TMEM_LOAD_32dp32b16xENS4_13SM90_TMA_LOADENS13_INS14_ILi2ELi4ELi3EEES17_NSU_INS5_IJS18_S1M_EEENS5_IJS1M_SD_EEEEEEENS4_39AutoVectorizingCopyWithAssumedAlignmentILi128EEENS4_14SM90_TMA_STOREES26_S28_S28_EEEvvEEEEvNT_6ParamsE --------------------------
	.section	.text._ZN7cutlass13device_kernelINS_4gemm6kernel13GemmUniversalIN4cute5tupleIJiiiiEEENS1_10collective13CollectiveMmaINS1_35MainloopSm100TmaUmmaWarpSpecializedILi16ELi2ELi4ENS5_IJNS4_1CILi4EEENSA_ILi2EEENSA_ILi1EEEEEEEENS5_IJNSA_ILi128EEENSA_ILi64EEENSA_ILi32EEEEEENS_10tfloat32_tENS5_IJlSD_lEEESK_SL_NS4_8TiledMMAINS4_8MMA_AtomIJNS4_23SM100_MMA_TF32_2x1SM_SSISK_SK_fLi128ELi64ELNS4_4UMMA5MajorE0ELSQ_0ELNSP_7ScaleInE0ELSR_0EEEEEENS4_6LayoutINS5_IJSD_SD_SD_EEENS5_IJNSA_ILi0EEESW_SW_EEEEENS5_IJNS4_10UnderscoreESZ_SZ_EEEEENS4_28SM100_TMA_2SM_LOAD_MULTICASTENS4_14ComposedLayoutINS4_7SwizzleILi3ELi4ELi3EEENS4_18smem_ptr_flag_bitsILi32EEENSU_INS5_IJNSA_ILi8EEESI_EEENS5_IJSI_SD_EEEEEEEvNS4_8identityES12_S1C_vS1D_EENS_8epilogue10collective18CollectiveEpilogueINS1F_23Sm100TmaWarpSpecializedILi3ELi2ELi16ELb1ELb0EEEJNS5_IJSH_SH_SI_EEENS5_IJNSU_ISH_SD_EENSU_INS5_IJNSA_ILi16EEESC_EEENS5_IJSD_SI_EEEEEEEESK_SL_SK_SL_NS1F_6fusion15FusionCallbacksIS1J_NS1R_17LinearCombinationISK_fSK_fLNS_15FloatRoundStyleE2EEES1K_S1Q_JEEENS4_5SM1004TMEM4LOAD26SM100_TMEM_LOAD_32dp32b16xENS4_13SM90_TMA_LOADENS13_INS14_ILi2ELi4ELi3EEES17_NSU_INS5_IJS18_S1M_EEENS5_IJS1M_SD_EEEEEEENS4_39AutoVectorizingCopyWithAssumedAlignmentILi128EEENS4_14SM90_TMA_STOREES26_S28_S28_EEEvvEEEEvNT_6ParamsE,"ax",@progbits
	.align	128
.text._ZN7cutlass13device_kernelINS_4gemm6kernel13GemmUniversalIN4cute5tupleIJiiiiEEENS1_10collective13CollectiveMmaINS1_35MainloopSm100TmaUmmaWarpSpecializedILi16ELi2ELi4ENS5_IJNS4_1CILi4EEENSA_ILi2EEENSA_ILi1EEEEEEEENS5_IJNSA_ILi128EEENSA_ILi64EEENSA_ILi32EEEEEENS_10tfloat32_tENS5_IJlSD_lEEESK_SL_NS4_8TiledMMAINS4_8MMA_AtomIJNS4_23SM100_MMA_TF32_2x1SM_SSISK_SK_fLi128ELi64ELNS4_4UMMA5MajorE0ELSQ_0ELNSP_7ScaleInE0ELSR_0EEEEEENS4_6LayoutINS5_IJSD_SD_SD_EEENS5_IJNSA_ILi0EEESW_SW_EEEEENS5_IJNS4_10UnderscoreESZ_SZ_EEEEENS4_28SM100_TMA_2SM_LOAD_MULTICASTENS4_14ComposedLayoutINS4_7SwizzleILi3ELi4ELi3EEENS4_18smem_ptr_flag_bitsILi32EEENSU_INS5_IJNSA_ILi8EEESI_EEENS5_IJSI_SD_EEEEEEEvNS4_8identityES12_S1C_vS1D_EENS_8epilogue10collective18CollectiveEpilogueINS1F_23Sm100TmaWarpSpecializedILi3ELi2ELi16ELb1ELb0EEEJNS5_IJSH_SH_SI_EEENS5_IJNSU_ISH_SD_EENSU_INS5_IJNSA_ILi16EEESC_EEENS5_IJSD_SI_EEEEEEEESK_SL_SK_SL_NS1F_6fusion15FusionCallbacksIS1J_NS1R_17LinearCombinationISK_fSK_fLNS_15FloatRoundStyleE2EEES1K_S1Q_JEEENS4_5SM1004TMEM4LOAD26SM100_TMEM_LOAD_32dp32b16xENS4_13SM90_TMA_LOADENS13_INS14_ILi2ELi4ELi3EEES17_NSU_INS5_IJS18_S1M_EEENS5_IJS1M_SD_EEEEEEENS4_39AutoVectorizingCopyWithAssumedAlignmentILi128EEENS4_14SM90_TMA_STOREES26_S28_S28_EEEvvEEEEvNT_6ParamsE:
        .type           _ZN7cutlass13device_kernelINS_4gemm6kernel13GemmUniversalIN4cute5tupleIJiiiiEEENS1_10collective13CollectiveMmaINS1_35MainloopSm100TmaUmmaWarpSpecializedILi16ELi2ELi4ENS5_IJNS4_1CILi4EEENSA_ILi2EEENSA_ILi1EEEEEEEENS5_IJNSA_ILi128EEENSA_ILi64EEENSA_ILi32EEEEEENS_10tfloat32_tENS5_IJlSD_lEEESK_SL_NS4_8TiledMMAINS4_8MMA_AtomIJNS4_23SM100_MMA_TF32_2x1SM_SSISK_SK_fLi128ELi64ELNS4_4UMMA5MajorE0ELSQ_0ELNSP_7ScaleInE0ELSR_0EEEEEENS4_6LayoutINS5_IJSD_SD_SD_EEENS5_IJNSA_ILi0EEESW_SW_EEEEENS5_IJNS4_10UnderscoreESZ_SZ_EEEEENS4_28SM100_TMA_2SM_LOAD_MULTICASTENS4_14ComposedLayoutINS4_7SwizzleILi3ELi4ELi3EEENS4_18smem_ptr_flag_bitsILi32EEENSU_INS5_IJNSA_ILi8EEESI_EEENS5_IJSI_SD_EEEEEEEvNS4_8identityES12_S1C_vS1D_EENS_8epilogue10collective18CollectiveEpilogueINS1F_23Sm100TmaWarpSpecializedILi3ELi2ELi16ELb1ELb0EEEJNS5_IJSH_SH_SI_EEENS5_IJNSU_ISH_SD_EENSU_INS5_IJNSA_ILi16EEESC_EEENS5_IJSD_SI_EEEEEEEESK_SL_SK_SL_NS1F_6fusion15FusionCallbacksIS1J_NS1R_17LinearCombinationISK_fSK_fLNS_15FloatRoundStyleE2EEES1K_S1Q_JEEENS4_5SM1004TMEM4LOAD26SM100_TMEM_LOAD_32dp32b16xENS4_13SM90_TMA_LOADENS13_INS14_ILi2ELi4ELi3EEES17_NSU_INS5_IJS18_S1M_EEENS5_IJS1M_SD_EEEEEEENS4_39AutoVectorizingCopyWithAssumedAlignmentILi128EEENS4_14SM90_TMA_STOREES26_S28_S28_EEEvvEEEEvNT_6ParamsE,@function
        .size           _ZN7cutlass13device_kernelINS_4gemm6kernel13GemmUniversalIN4cute5tupleIJiiiiEEENS1_10collective13CollectiveMmaINS1_35MainloopSm100TmaUmmaWarpSpecializedILi16ELi2ELi4ENS5_IJNS4_1CILi4EEENSA_ILi2EEENSA_ILi1EEEEEEEENS5_IJNSA_ILi128EEENSA_ILi64EEENSA_ILi32EEEEEENS_10tfloat32_tENS5_IJlSD_lEEESK_SL_NS4_8TiledMMAINS4_8MMA_AtomIJNS4_23SM100_MMA_TF32_2x1SM_SSISK_SK_fLi128ELi64ELNS4_4UMMA5MajorE0ELSQ_0ELNSP_7ScaleInE0ELSR_0EEEEEENS4_6LayoutINS5_IJSD_SD_SD_EEENS5_IJNSA_ILi0EEESW_SW_EEEEENS5_IJNS4_10UnderscoreESZ_SZ_EEEEENS4_28SM100_TMA_2SM_LOAD_MULTICASTENS4_14ComposedLayoutINS4_7SwizzleILi3ELi4ELi3EEENS4_18smem_ptr_flag_bitsILi32EEENSU_INS5_IJNSA_ILi8EEESI_EEENS5_IJSI_SD_EEEEEEEvNS4_8identityES12_S1C_vS1D_EENS_8epilogue10collective18CollectiveEpilogueINS1F_23Sm100TmaWarpSpecializedILi3ELi2ELi16ELb1ELb0EEEJNS5_IJSH_SH_SI_EEENS5_IJNSU_ISH_SD_EENSU_INS5_IJNSA_ILi16EEESC_EEENS5_IJSD_SI_EEEEEEEESK_SL_SK_SL_NS1F_6fusion15FusionCallbacksIS1J_NS1R_17LinearCombinationISK_fSK_fLNS_15FloatRoundStyleE2EEES1K_S1Q_JEEENS4_5SM1004TMEM4LOAD26SM100_TMEM_LOAD_32dp32b16xENS4_13SM90_TMA_LOADENS13_INS14_ILi2ELi4ELi3EEES17_NSU_INS5_IJS18_S1M_EEENS5_IJS1M_SD_EEEEEEENS4_39AutoVectorizingCopyWithAssumedAlignmentILi128EEENS4_14SM90_TMA_STOREES26_S28_S28_EEEvvEEEEvNT_6ParamsE,(.L_x_212 - _ZN7cutlass13device_kernelINS_4gemm6kernel13GemmUniversalIN4cute5tupleIJiiiiEEENS1_10collective13CollectiveMmaINS1_35MainloopSm100TmaUmmaWarpSpecializedILi16ELi2ELi4ENS5_IJNS4_1CILi4EEENSA_ILi2EEENSA_ILi1EEEEEEEENS5_IJNSA_ILi128EEENSA_ILi64EEENSA_ILi32EEEEEENS_10tfloat32_tENS5_IJlSD_lEEESK_SL_NS4_8TiledMMAINS4_8MMA_AtomIJNS4_23SM100_MMA_TF32_2x1SM_SSISK_SK_fLi128ELi64ELNS4_4UMMA5MajorE0ELSQ_0ELNSP_7ScaleInE0ELSR_0EEEEEENS4_6LayoutINS5_IJSD_SD_SD_EEENS5_IJNSA_ILi0EEESW_SW_EEEEENS5_IJNS4_10UnderscoreESZ_SZ_EEEEENS4_28SM100_TMA_2SM_LOAD_MULTICASTENS4_14ComposedLayoutINS4_7SwizzleILi3ELi4ELi3EEENS4_18smem_ptr_flag_bitsILi32EEENSU_INS5_IJNSA_ILi8EEESI_EEENS5_IJSI_SD_EEEEEEEvNS4_8identityES12_S1C_vS1D_EENS_8epilogue10collective18CollectiveEpilogueINS1F_23Sm100TmaWarpSpecializedILi3ELi2ELi16ELb1ELb0EEEJNS5_IJSH_SH_SI_EEENS5_IJNSU_ISH_SD_EENSU_INS5_IJNSA_ILi16EEESC_EEENS5_IJSD_SI_EEEEEEEESK_SL_SK_SL_NS1F_6fusion15FusionCallbacksIS1J_NS1R_17LinearCombinationISK_fSK_fLNS_15FloatRoundStyleE2EEES1K_S1Q_JEEENS4_5SM1004TMEM4LOAD26SM100_TMEM_LOAD_32dp32b16xENS4_13SM90_TMA_LOADENS13_INS14_ILi2ELi4ELi3EEES17_NSU_INS5_IJS18_S1M_EEENS5_IJS1M_SD_EEEEEEENS4_39AutoVectorizingCopyWithAssumedAlignmentILi128EEENS4_14SM90_TMA_STOREES26_S28_S28_EEEvvEEEEvNT_6ParamsE)
        .other          _ZN7cutlass13device_kernelINS_4gemm6kernel13GemmUniversalIN4cute5tupleIJiiiiEEENS1_10collective13CollectiveMmaINS1_35MainloopSm100TmaUmmaWarpSpecializedILi16ELi2ELi4ENS5_IJNS4_1CILi4EEENSA_ILi2EEENSA_ILi1EEEEEEEENS5_IJNSA_ILi128EEENSA_ILi64EEENSA_ILi32EEEEEENS_10tfloat32_tENS5_IJlSD_lEEESK_SL_NS4_8TiledMMAINS4_8MMA_AtomIJNS4_23SM100_MMA_TF32_2x1SM_SSISK_SK_fLi128ELi64ELNS4_4UMMA5MajorE0ELSQ_0ELNSP_7ScaleInE0ELSR_0EEEEEENS4_6LayoutINS5_IJSD_SD_SD_EEENS5_IJNSA_ILi0EEESW_SW_EEEEENS5_IJNS4_10UnderscoreESZ_SZ_EEEEENS4_28SM100_TMA_2SM_LOAD_MULTICASTENS4_14ComposedLayoutINS4_7SwizzleILi3ELi4ELi3EEENS4_18smem_ptr_flag_bitsILi32EEENSU_INS5_IJNSA_ILi8EEESI_EEENS5_IJSI_SD_EEEEEEEvNS4_8identityES12_S1C_vS1D_EENS_8epilogue10collective18CollectiveEpilogueINS1F_23Sm100TmaWarpSpecializedILi3ELi2ELi16ELb1ELb0EEEJNS5_IJSH_SH_SI_EEENS5_IJNSU_ISH_SD_EENSU_INS5_IJNSA_ILi16EEESC_EEENS5_IJSD_SI_EEEEEEEESK_SL_SK_SL_NS1F_6fusion15FusionCallbacksIS1J_NS1R_17LinearCombinationISK_fSK_fLNS_15FloatRoundStyleE2EEES1K_S1Q_JEEENS4_5SM1004TMEM4LOAD26SM100_TMEM_LOAD_32dp32b16xENS4_13SM90_TMA_LOADENS13_INS14_ILi2ELi4ELi3EEES17_NSU_INS5_IJS18_S1M_EEENS5_IJS1M_SD_EEEEEEENS4_39AutoVectorizingCopyWithAssumedAlignmentILi128EEENS4_14SM90_TMA_STOREES26_S28_S28_EEEvvEEEEvNT_6ParamsE,@"STO_CUDA_ENTRY STV_DEFAULT"
_ZN7cutlass13device_kernelINS_4gemm6kernel13GemmUniversalIN4cute5tupleIJiiiiEEENS1_10collective13CollectiveMmaINS1_35MainloopSm100TmaUmmaWarpSpecializedILi16ELi2ELi4ENS5_IJNS4_1CILi4EEENSA_ILi2EEENSA_ILi1EEEEEEEENS5_IJNSA_ILi128EEENSA_ILi64EEENSA_ILi32EEEEEENS_10tfloat32_tENS5_IJlSD_lEEESK_SL_NS4_8TiledMMAINS4_8MMA_AtomIJNS4_23SM100_MMA_TF32_2x1SM_SSISK_SK_fLi128ELi64ELNS4_4UMMA5MajorE0ELSQ_0ELNSP_7ScaleInE0ELSR_0EEEEEENS4_6LayoutINS5_IJSD_SD_SD_EEENS5_IJNSA_ILi0EEESW_SW_EEEEENS5_IJNS4_10UnderscoreESZ_SZ_EEEEENS4_28SM100_TMA_2SM_LOAD_MULTICASTENS4_14ComposedLayoutINS4_7SwizzleILi3ELi4ELi3EEENS4_18smem_ptr_flag_bitsILi32EEENSU_INS5_IJNSA_ILi8EEESI_EEENS5_IJSI_SD_EEEEEEEvNS4_8identityES12_S1C_vS1D_EENS_8epilogue10collective18CollectiveEpilogueINS1F_23Sm100TmaWarpSpecializedILi3ELi2ELi16ELb1ELb0EEEJNS5_IJSH_SH_SI_EEENS5_IJNSU_ISH_SD_EENSU_INS5_IJNSA_ILi16EEESC_EEENS5_IJSD_SI_EEEEEEEESK_SL_SK_SL_NS1F_6fusion15FusionCallbacksIS1J_NS1R_17LinearCombinationISK_fSK_fLNS_15FloatRoundStyleE2EEES1K_S1Q_JEEENS4_5SM1004TMEM4LOAD26SM100_TMEM_LOAD_32dp32b16xENS4_13SM90_TMA_LOADENS13_INS14_ILi2ELi4ELi3EEES17_NSU_INS5_IJS18_S1M_EEENS5_IJS1M_SD_EEEEEEENS4_39AutoVectorizingCopyWithAssumedAlignmentILi128EEENS4_14SM90_TMA_STOREES26_S28_S28_EEEvvEEEEvNT_6ParamsE:
[----:B------:R-:W1:Y:S01]  /*0000*/  LDC R1, c[0x0][0x37c] ;  /* 0x0000df00ff017b82 */ /* 0x000e620000000800 */
[----:B------:R-:W2:Y:S01]  /*0010*/  S2R R65, SR_TID.X ;  /* 0x0000000000417919 */ /* 0x000ea20000002100 */
[----:B------:R-:W3:Y:S06]  /*0020*/  LDCU.64 UR8, c[0x0][0x890] ;  /* 0x00011200ff0877ac */ /* 0x000eec0008000a00 */
[----:B------:R-:W4:Y:S01]  /*0030*/  S2UR UR4, SR_CgaCtaId ;  /* 0x00000000000479c3 */ /* 0x000f220000008800 */
[----:B------:R-:W-:Y:S02]  /*0040*/  PRMT R60, RZ, 0x7610, R60 ;  /* 0x00007610ff3c7816 */ /* 0x000fe4000000003c */
[----:B------:R-:W-:-:S02]  /*0050*/  ELECT P0, URZ, PT ;  /* 0x0000000000ff782f */ /* 0x000fc40003800000 */
[----:B---3--:R-:W-:-:S04]  /*0060*/  ISETP.NE.U32.AND P1, PT, RZ, UR8, PT ;  /* 0x00000008ff007c0c */ /* 0x008fc8000bf25070 */
[----:B------:R-:W-:Y:S01]  /*0070*/  ISETP.NE.AND.EX P2, PT, RZ, UR9, PT, P1 ;  /* 0x00000009ff007c0c */ /* 0x000fe2000bf45310 */
[----:B----4-:R-:W-:Y:S02]  /*0080*/  ULOP3.LUT UR46, UR4, 0x1, URZ, 0xc0, !UPT ;  /* 0x00000001042e7892 */ /* 0x010fe4000f8ec0ff */
[----:B------:R-:W-:Y:S01]  /*0090*/  ULOP3.LUT UR45, UR4, 0x1, URZ, 0x3c, !UPT ;  /* 0x00000001042d7892 */ /* 0x000fe2000f8e3cff */
[----:B--2---:R-:W-:-:S05]  /*00a0*/  SHF.R.U32.HI R61, RZ, 0x5, R65 ;  /* 0x00000005ff3d7819 */ /* 0x004fca0000011641 */
[----:B------:R-:W2:Y:S02]  /*00b0*/  SHFL.IDX PT, R0, R61, RZ, 0x1f ;  /* 0x00001fff3d007589 */ /* 0x000ea400000e0000 */
[----:B--2---:R-:W-:Y:S02]  /*00c0*/  R2UR UR22, R0 ;  /* 0x00000000001672ca */ /* 0x004fe400000e0000 */
[----:B-1----:R-:W-:-:S13]  /*00d0*/  @P2 BRA `(.L_x_0) ;  /* 0x0000000000302947 */ /* 0x002fda0003800000 */
[----:B------:R-:W1:Y:S02]  /*00e0*/  LDCU.64 UR4, c[0x0][0x888] ;  /* 0x00011100ff0477ac */ /* 0x000e640008000a00 */
[----:B-1----:R-:W-:-:S04]  /*00f0*/  UISETP.NE.U32.AND UP0, UPT, UR4, URZ, UPT ;  /* 0x000000ff0400728c */ /* 0x002fc8000bf05070 */
[----:B------:R-:W-:-:S09]  /*0100*/  UISETP.NE.AND.EX UP0, UPT, UR5, URZ, UPT, UP0 ;  /* 0x000000ff0500728c */ /* 0x000fd2000bf05300 */
[----:B------:R-:W-:Y:S05]  /*0110*/  BRA.U !UP0, `(.L_x_1) ;  /* 0x0000000108147547 */ /* 0x000fea000b800000 */
[----:B------:R-:W1:Y:S01]  /*0120*/  LDC.64 R2, c[0x0][0x888] ;  /* 0x00022200ff027b82 */ /* 0x000e620000000a00 */
[----:B------:R-:W1:Y:S02]  /*0130*/  LDCU.64 UR4, c[0x0][0x358] ;  /* 0x00006b00ff0477ac */ /* 0x000e640008000a00 */
[----:B-1----:R1:W5:Y:S01]  /*0140*/  LDG.E R27, desc[UR4][R2.64] ;  /* 0x00000004021b7981 */ /* 0x002362000c1e1900 */
[----:B------:R-:W-:Y:S01]  /*0150*/  HFMA2 R60, -RZ, RZ, 0, 5.9604644775390625e-08 ;  /* 0x00000001ff3c7431 */ /* 0x000fe200000001ff */
[----:B------:R-:W-:Y:S05]  /*0160*/  BRA `(.L_x_0) ;  /* 0x00000000000c7947 */ /* 0x000fea0003800000 */
.L_x_1:
[----:B------:R-:W1:Y:S01]  /*0170*/  LDCU UR4, c[0x0][0x880] ;  /* 0x00011000ff0477ac */ /* 0x000e620008000800 */
[----:B------:R-:W-:Y:S01]  /*0180*/  HFMA2 R60, -RZ, RZ, 0, 5.9604644775390625e-08 ;  /* 0x00000001ff3c7431 */ /* 0x000fe200000001ff */
[----:B-1----:R-:W-:-:S07]  /*0190*/  MOV R27, UR4 ;  /* 0x00000004001b7c02 */ /* 0x002fce0008000f00 */
.L_x_0:
[----:B------:R-:W2:Y:S02]  /*01a0*/  LDCU.64 UR4, c[0x0][0x8b0] ;  /* 0x00011600ff0477ac */ /* 0x000ea40008000a00 */
[----:B--2---:R-:W-:-:S04]  /*01b0*/  UISETP.NE.U32.AND UP0, UPT, UR4, URZ, UPT ;  /* 0x000000ff0400728c */ /* 0x004fc8000bf05070 */
[----:B------:R-:W-:-:S09]  /*01c0*/  UISETP.NE.AND.EX UP0, UPT, UR5, URZ, UPT, UP0 ;  /* 0x000000ff0500728c */ /* 0x000fd2000bf05300 */
[----:B------:R-:W-:Y:S05]  /*01d0*/  BRA.U UP0, `(.L_x_2) ;  /* 0x0000000100287547 */ /* 0x000fea000b800000 */
[----:B------:R-:W2:Y:S02]  /*01e0*/  LDCU.64 UR4, c[0x0][0x8a8] ;  /* 0x00011500ff0477ac */ /* 0x000ea40008000a00 */
[----:B--2---:R-:W-:-:S04]  /*01f0*/  UISETP.NE.U32.AND UP0, UPT, UR4, URZ, UPT ;  /* 0x000000ff0400728c */ /* 0x004fc8000bf05070 */
[----:B------:R-:W-:-:S09]  /*0200*/  UISETP.NE.AND.EX UP0, UPT, UR5, URZ, UPT, UP0 ;  /* 0x000000ff0500728c */ /* 0x000fd2000bf05300 */
[----:B------:R-:W-:Y:S05]  /*0210*/  BRA.U !UP0, `(.L_x_3) ;  /* 0x0000000108107547 */ /* 0x000fea000b800000 */
[----:B------:R-:W2:Y:S01]  /*0220*/  LDC.64 R24, c[0x0][0x8a8] ;  /* 0x00022a00ff187b82 */ /* 0x000ea20000000a00 */
[----:B------:R-:W2:Y:S02]  /*0230*/  LDCU.64 UR4, c[0x0][0x358] ;  /* 0x00006b00ff0477ac */ /* 0x000ea40008000a00 */
[----:B--2---:R2:W5:Y:S01]  /*0240*/  LDG.E R24, desc[UR4][R24.64] ;  /* 0x0000000418187981 */ /* 0x004562000c1e1900 */
[----:B------:R-:W-:Y:S05]  /*0250*/  BRA `(.L_x_2) ;  /* 0x0000000000087947 */ /* 0x000fea0003800000 */
.L_x_3:
[----:B------:R-:W2:Y:S02]  /*0260*/  LDCU UR4, c[0x0][0x8a0] ;  /* 0x00011400ff0477ac */ /* 0x000ea40008000800 */
[----:B--2---:R-:W-:Y:S02]  /*0270*/  MOV R24, UR4 ;  /* 0x0000000400187c02 */ /* 0x004fe40008000f00 */
.L_x_2:
[----:B------:R-:W-:Y:S01]  /*0280*/  IMAD.U32 R0, RZ, RZ, UR22 ;  /* 0x00000016ff007e24 */ /* 0x000fe2000f8e00ff */
[----:B------:R-:W-:Y:S04]  /*0290*/  BSSY.RECONVERGENT B0, `(.L_x_4) ;  /* 0x000000c000007945 */ /* 0x000fe80003800200 */
[C---:B------:R-:W-:Y:S02]  /*02a0*/  ISETP.NE.OR P3, PT, R0.reuse, 0x1, !P0 ;  /* 0x000000010000780c */ /* 0x040fe40004765670 */
[----:B------:R-:W-:-:S11]  /*02b0*/  ISETP.NE.OR P2, PT, R0, 0x3, !P0 ;  /* 0x000000030000780c */ /* 0x000fd60004745670 */
[----:B------:R-:W-:Y:S05]  /*02c0*/  @P3 BRA `(.L_x_5) ;  /* 0x0000000000203947 */ /* 0x000fea0003800000 */
[----:B------:R-:W3:Y:S02]  /*02d0*/  LDCU.64 UR4, c[0x0][0x348] ;  /* 0x00006900ff0477ac */ /* 0x000ee40008000a00 */
[----:B---3--:R-:W-:Y:S02]  /*02e0*/  UIADD3 UR6, UP1, UPT, UR4, 0x80, URZ ;  /* 0x0000008004067890 */ /* 0x008fe4000ff3e0ff */
[----:B------:R-:W-:Y:S02]  /*02f0*/  UIADD3 UR4, UP0, UPT, UR4, 0x180, URZ ;  /* 0x0000018004047890 */ /* 0x000fe4000ff1e0ff */
[----:B------:R-:W-:Y:S02]  /*0300*/  UIADD3.X UR7, UPT, UPT, URZ, UR5, URZ, UP1, !UPT ;  /* 0x00000005ff077290 */ /* 0x000fe40008ffe4ff */
[----:B------:R-:W-:-:S07]  /*0310*/  UIADD3.X UR5, UPT, UPT, URZ, UR5, URZ, UP0, !UPT ;  /* 0x00000005ff057290 */ /* 0x000fce00087fe4ff */
[----:B------:R3:W-:Y:S02]  /*0320*/  UTMACCTL.PF [UR6] ;  /* 0x00000000060079b9 */ /* 0x0007e40008040000 */
[----:B------:R3:W-:Y:S02]  /*0330*/  UTMACCTL.PF [UR4] ;  /* 0x00000000040079b9 */ /* 0x0007e40008040000 */
[----:B---3--:R-:W-:Y:S01]  /*0340*/  NOP ;  /* 0x0000000000007918 */ /* 0x008fe20000000000 */
.L_x_5:
[----:B------:R-:W-:Y:S05]  /*0350*/  BSYNC.RECONVERGENT B0 ;  /* 0x0000000000007941 */ /* 0x000fea0003800200 */
.L_x_4:
[----:B------:R-:W-:Y:S04]  /*0360*/  BSSY.RECONVERGENT B0, `(.L_x_6) ;  /* 0x000000a000007945 */ /* 0x000fe80003800200 */
        /* <DEDUP_REMOVED lines=9> */
.L_x_7:
[----:B------:R-:W-:Y:S05]  /*0400*/  BSYNC.RECONVERGENT B0 ;  /* 0x0000000000007941 */ /* 0x000fea0003800200 */
.L_x_6:
[----:B------:R-:W3:Y:S01]  /*0410*/  LDCU.64 UR4, c[0x0][0x888] ;  /* 0x00011100ff0477ac */ /* 0x000ee20008000a00 */
[----:B------:R-:W-:Y:S01]  /*0420*/  ISETP.NE.AND.EX P1, PT, RZ, UR9, PT, P1 ;  /* 0x00000009ff007c0c */ /* 0x000fe2000bf25310 */
[----:B------:R-:W-:Y:S01]  /*0430*/  UPLOP3.LUT UP5, UPT, UPT, UPT, UPT, 0x80, 0x8 ;  /* 0x000000000008789c */ /* 0x000fe20003faf070 */
[----:B---3--:R-:W-:-:S04]  /*0440*/  ISETP.NE.U32.AND P2, PT, RZ, UR4, PT ;  /* 0x00000004ff007c0c */ /* 0x008fc8000bf45070 */
[----:B------:R-:W-:-:S13]  /*0450*/  ISETP.NE.AND.EX P2, PT, RZ, UR5, PT, P2 ;  /* 0x00000005ff007c0c */ /* 0x000fda000bf45320 */
[----:B------:R-:W-:Y:S05]  /*0460*/  @P2 BRA P1, `(.L_x_8) ;  /* 0x0000000000282947 */ /* 0x000fea0000800000 */
[----:B------:R-:W-:Y:S01]  /*0470*/  UISETP.NE.U32.AND UP0, UPT, UR8, URZ, UPT ;  /* 0x000000ff0800728c */ /* 0x000fe2000bf05070 */
[----:B-----5:R-:W-:Y:S01]  /*0480*/  FSETP.NEU.AND P1, PT, R27, RZ, PT ;  /* 0x000000ff1b00720b */ /* 0x020fe20003f2d000 */
[----:B------:R-:W-:Y:S02]  /*0490*/  UISETP.NE.U32.AND UP2, UPT, UR4, URZ, UPT ;  /* 0x000000ff0400728c */ /* 0x000fe4000bf45070 */
[----:B------:R-:W-:Y:S02]  /*04a0*/  UISETP.NE.AND.EX UP1, UPT, UR9, URZ, UPT, UP0 ;  /* 0x000000ff0900728c */ /* 0x000fe4000bf25300 */
[----:B------:R-:W-:-:S04]  /*04b0*/  UISETP.NE.AND.EX UP0, UPT, UR5, URZ, UPT, UP2 ;  /* 0x000000ff0500728c */ /* 0x000fc8000bf05320 */
[----:B------:R-:W-:-:S04]  /*04c0*/  USEL UR4, URZ, 0xffffffff, UP0 ;  /* 0xffffffffff047887 */ /* 0x000fc80008000000 */
[----:B------:R-:W-:Y:S01]  /*04d0*/  VOTEU.ANY UP0, P1 ;  /* 0x0000000000ff7886 */ /* 0x000fe20000800100 */
[----:B------:R-:W-:-:S04]  /*04e0*/  @!UP1 USEL UR4, URZ, 0xffffffff, UP0 ;  /* 0xffffffffff049887 */ /* 0x000fc80008000000 */
[----:B------:R-:W-:-:S04]  /*04f0*/  ULOP3.LUT UR4, UR4, 0x1, URZ, 0xc0, !UPT ;  /* 0x0000000104047892 */ /* 0x000fc8000f8ec0ff */
[----:B------:R-:W-:-:S11]  /*0500*/  UISETP.NE.U32.AND UP5, UPT, UR4, 0x1, UPT ;  /* 0x000000010400788c */ /* 0x000fd6000bfa5070 */
.L_x_8:
[----:B------:R-:W3:Y:S01]  /*0510*/  SHFL.IDX PT, R0, R61, RZ, 0x1f ;  /* 0x00001fff3d007589 */ /* 0x000ee200000e0000 */
[----:B------:R-:W-:-:S04]  /*0520*/  UISETP.NE.AND UP0, UPT, UR22, 0x2, UPT ;  /* 0x000000021600788c */ /* 0x000fc8000bf05270 */
[----:B------:R-:W-:Y:S02]  /*0530*/  UISETP.EQ.AND UP1, UPT, UR46, URZ, !UP0 ;  /* 0x000000ff2e00728c */ /* 0x000fe4000c722270 */
[----:B------:R-:W-:-:S04]  /*0540*/  USEL UR40, URZ, 0x1, UP0 ;  /* 0x00000001ff287887 */ /* 0x000fc80008000000 */
[----:B------:R-:W-:Y:S02]  /*0550*/  PLOP3.LUT P3, PT, P0, PT, UP1, 0x80, 0x8 ;  /* 0x000000000008781c */ /* 0x000fe4000076f018 */
[----:B---3--:R-:W-:-:S13]  /*0560*/  ISETP.NE.AND P1, PT, R0, RZ, PT ;  /* 0x000000ff0000720c */ /* 0x008fda0003f25270 */
[----:B------:R-:W-:Y:S05]  /*0570*/  @P1 BRA `(.L_x_9) ;  /* 0x0000000000c41947 */ /* 0x000fea0003800000 */
[----:B------:R-:W-:Y:S01]  /*0580*/  ELECT P1, URZ, PT ;  /* 0x0000000000ff782f */ /* 0x000fe20003820000 */
[----:B------:R-:W-:-:S12]  /*0590*/  BSSY.RECONVERGENT B0, `(.L_x_9) ;  /* 0x000002f000007945 */ /* 0x000fd80003800200 */
[----:B------:R-:W-:Y:S05]  /*05a0*/  @!P1 BRA `(.L_x_10) ;  /* 0x0000000000b49947 */ /* 0x000fea0003800000 */
[----:B------:R-:W3:Y:S01]  /*05b0*/  S2UR UR5, SR_CgaCtaId ;  /* 0x00000000000579c3 */ /* 0x000ee20000008800 */
[----:B------:R-:W-:Y:S01]  /*05c0*/  UMOV UR4, 0x400 ;  /* 0x0000040000047882 */ /* 0x000fe20000000000 */
[----:B------:R-:W-:Y:S01]  /*05d0*/  UMOV UR8, 0x1 ;  /* 0x0000000100087882 */ /* 0x000fe20000000000 */
[----:B------:R-:W-:Y:S01]  /*05e0*/  UMOV UR6, 0x3 ;  /* 0x0000000300067882 */ /* 0x000fe20000000000 */
[----:B------:R-:W-:-:S04]  /*05f0*/  UIADD3 UR8, UPT, UPT, -UR8, 0x100000, URZ ;  /* 0x0010000008087890 */ /* 0x000fc8000fffe1ff */
[----:B------:R-:W-:Y:S02]  /*0600*/  USHF.L.U32 UR9, UR8, 0xb, URZ ;  /* 0x0000000b08097899 */ /* 0x000fe400080006ff */
[----:B------:R-:W-:Y:S02]  /*0610*/  USHF.L.U32 UR8, UR8, 0x1, URZ ;  /* 0x0000000108087899 */ /* 0x000fe400080006ff */
[----:B------:R-:W-:-:S04]  /*0620*/  UIADD3 UR6, UPT, UPT, -UR6, 0x100000, URZ ;  /* 0x0010000006067890 */ /* 0x000fc8000fffe1ff */
[----:B------:R-:W-:Y:S02]  /*0630*/  USHF.L.U32 UR7, UR6, 0xb, URZ ;  /* 0x0000000b06077899 */ /* 0x000fe400080006ff */
[----:B------:R-:W-:Y:S02]  /*0640*/  USHF.L.U32 UR6, UR6, 0x1, URZ ;  /* 0x0000000106067899 */ /* 0x000fe400080006ff */
[----:B---3--:R-:W-:Y:S01]  /*0650*/  ULEA UR4, UR5, UR4, 0x18 ;  /* 0x0000000405047291 */ /* 0x008fe2000f8ec0ff */
[----:B------:R-:W3:Y:S11]  /*0660*/  FENCE.VIEW.ASYNC.S ;  /* 0x00000000000073c6 */ /* 0x000ef60000000000 */
[----:B---3--:R3:W4:Y:S01]  /*0670*/  SYNCS.EXCH.64 URZ, [UR4], UR8 ;  /* 0x0000000804ff75b2 */ /* 0x0087220008000100 */
[----:B------:R3:W1:Y:S01]  /*0680*/  SYNCS.EXCH.64 URZ, [UR4+0x80], UR6 ;  /* 0x0000800604ff75b2 */ /* 0x0006620008000100 */
        /* <DEDUP_REMOVED lines=29> */
[----:B------:R3:W1:Y:S02]  /*0860*/  SYNCS.EXCH.64 URZ, [UR4+0xf8], UR6 ;  /* 0x0000f80604ff75b2 */ /* 0x0006640008000100 */
[----:B---34-:R-:W-:Y:S01]  /*0870*/  NOP ;  /* 0x0000000000007918 */ /* 0x018fe20000000000 */
.L_x_10:
[----:B------:R-:W-:Y:S05]  /*0880*/  BSYNC.RECONVERGENT B0 ;  /* 0x0000000000007941 */ /* 0x000fea0003800200 */
.L_x_9:
[----:B------:R-:W3:Y:S01]  /*0890*/  SHFL.IDX PT, R0, R61, RZ, 0x1f ;  /* 0x00001fff3d007589 */ /* 0x000ee200000e0000 */
[----:B------:R-:W-:Y:S01]  /*08a0*/  NOP ;  /* 0x0000000000007918 */ /* 0x000fe20000000000 */
[----:B---3--:R-:W-:-:S13]  /*08b0*/  ISETP.NE.AND P1, PT, R0, 0x1, PT ;  /* 0x000000010000780c */ /* 0x008fda0003f25270 */
[----:B------:R-:W-:Y:S05]  /*08c0*/  @P1 BRA `(.L_x_11) ;  /* 0x0000000000501947 */ /* 0x000fea0003800000 */
        /* <DEDUP_REMOVED lines=9> */
[----:B------:R-:W-:Y:S01]  /*0960*/  USHF.L.U32 UR6, UR6, 0x1, URZ ;  /* 0x0000000106067899 */ /* 0x000fe200080006ff */
[----:B------:R-:W-:Y:S01]  /*0970*/  ELECT P1, URZ, PT ;  /* 0x0000000000ff782f */ /* 0x000fe20003820000 */
[----:B---3--:R-:W-:Y:S01]  /*0980*/  ULEA UR4, UR5, UR4, 0x18 ;  /* 0x0000000405047291 */ /* 0x008fe2000f8ec0ff */
[----:B------:R-:W3:Y:S11]  /*0990*/  FENCE.VIEW.ASYNC.S ;  /* 0x00000000000073c6 */ /* 0x000ef60000000000 */
[----:B---3--:R3:W4:Y:S01]  /*09a0*/  SYNCS.EXCH.64 URZ, [UR4+0x100], UR8 ;  /* 0x0001000804ff75b2 */ /* 0x0087220008000100 */
[----:B------:R3:W1:Y:S01]  /*09b0*/  SYNCS.EXCH.64 URZ, [UR4+0x118], UR6 ;  /* 0x0001180604ff75b2 */ /* 0x0006620008000100 */
[----:B------:R3:W1:Y:S01]  /*09c0*/  SYNCS.EXCH.64 URZ, [UR4+0x108], UR8 ;  /* 0x0001080804ff75b2 */ /* 0x0006620008000100 */
[----:B------:R3:W1:Y:S01]  /*09d0*/  SYNCS.EXCH.64 URZ, [UR4+0x120], UR6 ;  /* 0x0001200604ff75b2 */ /* 0x0006620008000100 */
[----:B------:R3:W1:Y:S01]  /*09e0*/  SYNCS.EXCH.64 URZ, [UR4+0x110], UR8 ;  /* 0x0001100804ff75b2 */ /* 0x0006620008000100 */
[----:B------:R3:W1:Y:S01]  /*09f0*/  SYNCS.EXCH.64 URZ, [UR4+0x128], UR6 ;  /* 0x0001280604ff75b2 */ /* 0x0006620008000100 */
[----:B------:R-:W-:Y:S01]  /*0a00*/  NOP ;  /* 0x0000000000007918 */ /* 0x000fe20000000000 */
.L_x_11:
[----:B------:R-:W2:Y:S01]  /*0a10*/  SHFL.IDX PT, R0, R61, RZ, 0x1f ;  /* 0x00001fff3d007589 */ /* 0x000ea200000e0000 */
[----:B------:R-:W-:Y:S01]  /*0a20*/  NOP ;  /* 0x0000000000007918 */ /* 0x000fe20000000000 */
[----:B--2---:R-:W-:-:S13]  /*0a30*/  ISETP.NE.AND P1, PT, R0, 0x3, PT ;  /* 0x000000030000780c */ /* 0x004fda0003f25270 */
[----:B------:R-:W-:Y:S05]  /*0a40*/  @P1 BRA `(.L_x_12) ;  /* 0x0000000000301947 */ /* 0x000fea0003800000 */
[----:B---3--:R-:W2:Y:S01]  /*0a50*/  S2UR UR6, SR_CgaCtaId ;  /* 0x00000000000679c3 */ /* 0x008ea20000008800 */
[----:B------:R-:W-:Y:S01]  /*0a60*/  UMOV UR4, 0x400 ;  /* 0x0000040000047882 */ /* 0x000fe20000000000 */
[----:B------:R-:W-:Y:S01]  /*0a70*/  UMOV UR5, 0x20 ;  /* 0x0000002000057882 */ /* 0x000fe20000000000 */
[----:B------:R-:W-:Y:S01]  /*0a80*/  ELECT P1, URZ, PT ;  /* 0x0000000000ff782f */ /* 0x000fe20003820000 */
[----:B--2---:R-:W-:Y:S02]  /*0a90*/  ULEA UR6, UR6, UR4, 0x18 ;  /* 0x0000000406067291 */ /* 0x004fe4000f8ec0ff */
[----:B------:R-:W-:-:S04]  /*0aa0*/  UIADD3 UR4, UPT, UPT, -UR5, 0x100000, URZ ;  /* 0x0010000005047890 */ /* 0x000fc8000fffe1ff */
[----:B------:R-:W-:Y:S02]  /*0ab0*/  USHF.L.U32 UR5, UR4, 0xb, URZ ;  /* 0x0000000b04057899 */ /* 0x000fe400080006ff */
[----:B------:R-:W-:Y:S01]  /*0ac0*/  USHF.L.U32 UR4, UR4, 0x1, URZ ;  /* 0x0000000104047899 */ /* 0x000fe200080006ff */
[----:B------:R-:W2:Y:S11]  /*0ad0*/  FENCE.VIEW.ASYNC.S ;  /* 0x00000000000073c6 */ /* 0x000eb60000000000 */
[----:B--2---:R2:W3:Y:S01]  /*0ae0*/  SYNCS.EXCH.64 URZ, [UR6+0x130], UR4 ;  /* 0x0001300406ff75b2 */ /* 0x0044e20008000100 */
[----:B------:R2:W1:Y:S01]  /*0af0*/  SYNCS.EXCH.64 URZ, [UR6+0x138], UR4 ;  /* 0x0001380406ff75b2 */ /* 0x0004620008000100 */
[----:B------:R-:W-:Y:S01]  /*0b00*/  NOP ;  /* 0x0000000000007918 */ /* 0x000fe20000000000 */
.L_x_12:
[----:B------:R-:W4:Y:S01]  /*0b10*/  SHFL.IDX PT, R0, R61, RZ, 0x1f ;  /* 0x00001fff3d007589 */ /* 0x000f2200000e0000 */
[----:B------:R-:W-:Y:S01]  /*0b20*/  NOP ;  /* 0x0000000000007918 */ /* 0x000fe20000000000 */
[----:B----4-:R-:W-:-:S13]  /*0b30*/  ISETP.NE.AND P1, PT, R0, 0x4, PT ;  /* 0x000000040000780c */ /* 0x010fda0003f25270 */
[----:B------:R-:W-:Y:S05]  /*0b40*/  @P1 BRA `(.L_x_13) ;  /* 0x00000000004c1947 */ /* 0x000fea0003800000 */
[----:B--2---:R-:W2:Y:S01]  /*0b50*/  S2UR UR5, SR_CgaCtaId ;  /* 0x00000000000579c3 */ /* 0x004ea20000008800 */
[----:B---3--:R-:W-:Y:S01]  /*0b60*/  UMOV UR4, 0x720 ;  /* 0x0000072000047882 */ /* 0x008fe20000000000 */
[----:B------:R-:W-:Y:S01]  /*0b70*/  UMOV UR6, 0x400 ;  /* 0x0000040000067882 */ /* 0x000fe20000000000 */
[----:B------:R-:W-:Y:S01]  /*0b80*/  USEL UR4, UR4, 0x620, UP5 ;  /* 0x0000062004047887 */ /* 0x000fe2000a800000 */
[----:B------:R-:W-:Y:S01]  /*0b90*/  UMOV UR8, 0x1 ;  /* 0x0000000100087882 */ /* 0x000fe20000000000 */
[----:B------:R-:W-:Y:S01]  /*0ba0*/  ELECT P1, URZ, PT ;  /* 0x0000000000ff782f */ /* 0x000fe20003820000 */
[----:B------:R-:W-:-:S04]  /*0bb0*/  UIADD3 UR8, UPT, UPT, -UR8, 0x100000, URZ ;  /* 0x0010000008087890 */ /* 0x000fc8000fffe1ff */
[----:B------:R-:W-:Y:S02]  /*0bc0*/  USHF.L.U32 UR9, UR8, 0xb, URZ ;  /* 0x0000000b08097899 */ /* 0x000fe400080006ff */
[----:B------:R-:W-:Y:S02]  /*0bd0*/  USHF.L.U32 UR8, UR8, 0x1, URZ ;  /* 0x0000000108087899 */ /* 0x000fe400080006ff */
[----:B--2---:R-:W-:Y:S02]  /*0be0*/  ULEA UR6, UR5, UR6, 0x18 ;  /* 0x0000000605067291 */ /* 0x004fe4000f8ec0ff */
[----:B------:R-:W-:-:S04]  /*0bf0*/  UIADD3 UR4, UPT, UPT, -UR4, 0x100000, URZ ;  /* 0x0010000004047890 */ /* 0x000fc8000fffe1ff */
[----:B------:R-:W-:Y:S02]  /*0c00*/  USHF.L.U32 UR5, UR4, 0xb, URZ ;  /* 0x0000000b04057899 */ /* 0x000fe400080006ff */
[----:B------:R-:W-:Y:S01]  /*0c10*/  USHF.L.U32 UR4, UR4, 0x1, URZ ;  /* 0x0000000104047899 */ /* 0x000fe200080006ff */
[----:B------:R-:W2:Y:S03]  /*0c20*/  FENCE.VIEW.ASYNC.S ;  /* 0x00000000000073c6 */ /* 0x000ea60000000000 */
[----:B--2---:R4:W2:Y:S08]  /*0c30*/  SYNCS.EXCH.64 URZ, [UR6+0x140], UR8 ;  /* 0x0001400806ff75b2 */ /* 0x0048b00008000100 */
[----:B------:R4:W3:Y:S01]  /*0c40*/  SYNCS.EXCH.64 URZ, [UR6+0x150], UR4 ;  /* 0x0001500406ff75b2 */ /* 0x0008e20008000100 */
[----:B------:R4:W1:Y:S01]  /*0c50*/  SYNCS.EXCH.64 URZ, [UR6+0x148], UR8 ;  /* 0x0001480806ff75b2 */ /* 0x0008620008000100 */
[----:B------:R4:W1:Y:S02]  /*0c60*/  SYNCS.EXCH.64 URZ, [UR6+0x158], UR4 ;  /* 0x0001580406ff75b2 */ /* 0x0008640008000100 */
[----:B----4-:R-:W-:Y:S01]  /*0c70*/  NOP ;  /* 0x0000000000007918 */ /* 0x010fe20000000000 */
.L_x_13:
[----:B------:R-:W4:Y:S01]  /*0c80*/  SHFL.IDX PT, R0, R61, RZ, 0x1f ;  /* 0x00001fff3d007589 */ /* 0x000f2200000e0000 */
[----:B------:R-:W-:Y:S01]  /*0c90*/  NOP ;  /* 0x0000000000007918 */ /* 0x000fe20000000000 */
[----:B----4-:R-:W-:-:S13]  /*0ca0*/  ISETP.NE.AND P1, PT, R0, 0x5, PT ;  /* 0x000000050000780c */ /* 0x010fda0003f25270 */
[----:B------:R-:W-:Y:S05]  /*0cb0*/  @P1 BRA `(.L_x_14) ;  /* 0x0000000000581947 */ /* 0x000fea0003800000 */
[----:B--2---:R-:W2:Y:S01]  /*0cc0*/  S2UR UR5, SR_CgaCtaId ;  /* 0x00000000000579c3 */ /* 0x004ea20000008800 */
[----:B---3--:R-:W-:Y:S01]  /*0cd0*/  UMOV UR4, 0x400 ;  /* 0x0000040000047882 */ /* 0x008fe20000000000 */
        /* <DEDUP_REMOVED lines=9> */
[----:B--2---:R-:W-:Y:S01]  /*0d70*/  ULEA UR4, UR5, UR4, 0x18 ;  /* 0x0000000405047291 */ /* 0x004fe2000f8ec0ff */
[----:B------:R-:W2:Y:S11]  /*0d80*/  FENCE.VIEW.ASYNC.S ;  /* 0x00000000000073c6 */ /* 0x000eb60000000000 */
[----:B--2---:R4:W2:Y:S01]  /*0d90*/  SYNCS.EXCH.64 URZ, [UR4+0x160], UR6 ;  /* 0x0001600604ff75b2 */ /* 0x0048a20008000100 */
[----:B------:R4:W3:Y:S01]  /*0da0*/  SYNCS.EXCH.64 URZ, [UR4+0x180], UR8 ;  /* 0x0001800804ff75b2 */ /* 0x0008e20008000100 */
[----:B------:R4:W1:Y:S01]  /*0db0*/  SYNCS.EXCH.64 URZ, [UR4+0x168], UR6 ;  /* 0x0001680604ff75b2 */ /* 0x0008620008000100 */
[----:B------:R4:W1:Y:S01]  /*0dc0*/  SYNCS.EXCH.64 URZ, [UR4+0x188], UR8 ;  /* 0x0001880804ff75b2 */ /* 0x0008620008000100 */
[----:B------:R4:W1:Y:S01]  /*0dd0*/  SYNCS.EXCH.64 URZ, [UR4+0x170], UR6 ;  /* 0x0001700604ff75b2 */ /* 0x0008620008000100 */
[----:B------:R4:W1:Y:S01]  /*0de0*/  SYNCS.EXCH.64 URZ, [UR4+0x190], UR8 ;  /* 0x0001900804ff75b2 */ /* 0x0008620008000100 */
[----:B------:R4:W1:Y:S01]  /*0df0*/  SYNCS.EXCH.64 URZ, [UR4+0x178], UR6 ;  /* 0x0001780604ff75b2 */ /* 0x0008620008000100 */
[----:B------:R4:W1:Y:S02]  /*0e00*/  SYNCS.EXCH.64 URZ, [UR4+0x198], UR8 ;  /* 0x0001980804ff75b2 */ /* 0x0008640008000100 */
[----:B----4-:R-:W-:Y:S01]  /*0e10*/  NOP ;  /* 0x0000000000007918 */ /* 0x010fe20000000000 */
.L_x_14:
[----:B------:R-:W4:Y:S01]  /*0e20*/  SHFL.IDX PT, R0, R61, RZ, 0x1f ;  /* 0x00001fff3d007589 */ /* 0x000f2200000e0000 */
[----:B------:R-:W-:Y:S01]  /*0e30*/  ISETP.NE.OR P0, PT, RZ, UR22, !P0 ;  /* 0x00000016ff007c0c */ /* 0x000fe2000c705670 */
[----:B------:R-:W-:Y:S01]  /*0e40*/  NOP ;  /* 0x0000000000007918 */ /* 0x000fe20000000000 */
[----:B----4-:R-:W-:-:S13]  /*0e50*/  ISETP.NE.AND P1, PT, R0, 0x3, PT ;  /* 0x000000030000780c */ /* 0x010fda0003f25270 */
[----:B------:R-:W-:Y:S05]  /*0e60*/  @P1 BRA `(.L_x_15) ;  /* 0x0000000000381947 */ /* 0x000fea0003800000 */
[----:B--2---:R-:W2:Y:S01]  /*0e70*/  S2UR UR5, SR_CgaCtaId ;  /* 0x00000000000579c3 */ /* 0x004ea20000008800 */
[----:B---3--:R-:W-:Y:S01]  /*0e80*/  UMOV UR4, 0x400 ;  /* 0x0000040000047882 */ /* 0x008fe20000000000 */
[----:B------:R-:W-:Y:S01]  /*0e90*/  UMOV UR6, 0x20 ;  /* 0x0000002000067882 */ /* 0x000fe20000000000 */
[----:B------:R-:W-:Y:S01]  /*0ea0*/  ELECT P1, URZ, PT ;  /* 0x0000000000ff782f */ /* 0x000fe20003820000 */
[----:B------:R-:W-:-:S04]  /*0eb0*/  UIADD3 UR6, UPT, UPT, -UR6, 0x100000, URZ ;  /* 0x0010000006067890 */ /* 0x000fc8000fffe1ff */
[----:B------:R-:W-:Y:S02]  /*0ec0*/  USHF.L.U32 UR7, UR6, 0xb, URZ ;  /* 0x0000000b06077899 */ /* 0x000fe400080006ff */
[----:B------:R-:W-:Y:S02]  /*0ed0*/  USHF.L.U32 UR6, UR6, 0x1, URZ ;  /* 0x0000000106067899 */ /* 0x000fe400080006ff */
[----:B--2---:R-:W-:Y:S01]  /*0ee0*/  ULEA UR4, UR5, UR4, 0x18 ;  /* 0x0000000405047291 */ /* 0x004fe2000f8ec0ff */
[----:B------:R-:W2:Y:S11]  /*0ef0*/  FENCE.VIEW.ASYNC.S ;  /* 0x00000000000073c6 */ /* 0x000eb60000000000 */
[----:B--2---:R4:W2:Y:S01]  /*0f00*/  SYNCS.EXCH.64 URZ, [UR4+0x1a0], UR6 ;  /* 0x0001a00604ff75b2 */ /* 0x0048a20008000100 */
[----:B------:R4:W3:Y:S01]  /*0f10*/  SYNCS.EXCH.64 URZ, [UR4+0x1b0], UR6 ;  /* 0x0001b00604ff75b2 */ /* 0x0008e20008000100 */
[----:B------:R4:W1:Y:S01]  /*0f20*/  SYNCS.EXCH.64 URZ, [UR4+0x1a8], UR6 ;  /* 0x0001a80604ff75b2 */ /* 0x0008620008000100 */
[----:B------:R4:W1:Y:S02]  /*0f30*/  SYNCS.EXCH.64 URZ, [UR4+0x1b8], UR6 ;  /* 0x0001b80604ff75b2 */ /* 0x0008640008000100 */
[----:B----4-:R-:W-:Y:S01]  /*0f40*/  NOP ;  /* 0x0000000000007918 */ /* 0x010fe20000000000 */
.L_x_15:
[----:B---3--:R-:W3:Y:S01]  /*0f50*/  S2UR UR7, SR_CgaCtaId ;  /* 0x00000000000779c3 */ /* 0x008ee20000008800 */
[----:B------:R-:W-:Y:S01]  /*0f60*/  VOTEU.ALL UP0, P0 ;  /* 0x0000000000ff7886 */ /* 0x000fe20000000000 */
[----:B--2---:R-:W-:Y:S01]  /*0f70*/  UMOV UR4, 0x20 ;  /* 0x0000002000047882 */ /* 0x004fe20000000000 */
[----:B------:R-:W2:Y:S01]  /*0f80*/  LDCU UR33, c[0x0][0x36c] ;  /* 0x00006d80ff2177ac */ /* 0x000ea20008000800 */
[----:B------:R-:W-:Y:S01]  /*0f90*/  NOP ;  /* 0x0000000000007918 */ /* 0x000fe20000000000 */
[----:B------:R-:W-:Y:S01]  /*0fa0*/  LOP3.LUT R0, R65, 0x1f, RZ, 0xc0, !PT ;  /* 0x0000001f41007812 */ /* 0x000fe200078ec0ff */
[----:B------:R-:W-:Y:S01]  /*0fb0*/  @!UP0 UMOV UR6, 0x400 ;  /* 0x0000040000068882 */ /* 0x000fe20000000000 */
[----:B------:R-:W-:-:S04]  /*0fc0*/  @!UP0 UIADD3 UR4, UPT, UPT, -UR4, 0x100000, URZ ;  /* 0x0010000004048890 */ /* 0x000fc8000fffe1ff */
[----:B------:R-:W-:Y:S02]  /*0fd0*/  @!UP0 USHF.L.U32 UR5, UR4, 0xb, URZ ;  /* 0x0000000b04058899 */ /* 0x000fe400080006ff */
[----:B------:R-:W-:Y:S02]  /*0fe0*/  @!UP0 USHF.L.U32 UR4, UR4, 0x1, URZ ;  /* 0x0000000104048899 */ /* 0x000fe400080006ff */
[----:B------:R-:W-:Y:S02]  /*0ff0*/  UISETP.NE.AND UP6, UPT, UR22, URZ, UPT ;  /* 0x000000ff1600728c */ /* 0x000fe4000bfc5270 */
[----:B--2---:R-:W-:Y:S02]  /*1000*/  UISETP.EQ.U32.AND UP1, UPT, UR33, 0x1, UPT ;  /* 0x000000012100788c */ /* 0x004fe4000bf22070 */
[----:B---3--:R-:W-:Y:S01]  /*1010*/  @!UP0 ULEA UR6, UR7, UR6, 0x18 ;  /* 0x0000000607068291 */ /* 0x008fe2000f8ec0ff */
[----:B------:R-:W-:Y:S01]  /*1020*/  VOTEU.ALL UP0, P0 ;  /* 0x0000000000ff7886 */ /* 0x000fe20000000000 */
[----:B------:R-:W2:Y:S10]  /*1030*/  FENCE.VIEW.ASYNC.S ;  /* 0x00000000000073c6 */ /* 0x000eb40000000000 */
[----:B--2---:R2:W3:Y:S01]  /*1040*/  @!UP0 SYNCS.EXCH.64 URZ, [UR6+0x1c0], UR4 ;  /* 0x0001c00406ff85b2 */ /* 0x0044e20008000100 */
[----:B------:R-:W-:Y:S05]  /*1050*/  BRA.U !UP1, `(.L_x_16) ;  /* 0x0000000109087547 */ /* 0x000fea000b800000 */
[----:B-1-3--:R-:W-:Y:S01]  /*1060*/  UCGABAR_ARV ;  /* 0x00000000000079c7 */ /* 0x00afe20008000000 */
[----:B------:R-:W-:Y:S05]  /*1070*/  BRA `(.L_x_17) ;  /* 0x0000000000047947 */ /* 0x000fea0003800000 */
.L_x_16:
[----:B-1-3--:R-:W-:Y:S01]  /*1080*/  NOP ;  /* 0x0000000000007918 */ /* 0x00afe20000000000 */
.L_x_17:
[----:B------:R-:W1:Y:S01]  /*1090*/  S2UR UR26, SR_CTAID.Y ;  /* 0x00000000001a79c3 */ /* 0x000e620000002600 */
[----:B------:R-:W-:-:S05]  /*10a0*/  CS2R.32 R62, SR_CgaSize ;  /* 0x00000000003e7805 */ /* 0x000fca0000008a00 */
[----:B------:R-:W-:-:S05]  /*10b0*/  IMAD R62, R62, -0xa0, RZ ;  /* 0xffffff603e3e7824 */ /* 0x000fca00078e02ff */
[----:B--2---:R-:W-:-:S14]  /*10c0*/  R2UR UR4, R62 ;  /* 0x000000003e0472ca */ /* 0x004fdc00000e0000 */
[----:B------:R-:W2:Y:S01]  /*10d0*/  LDCU UR4, c[0x0][UR4+0x2b4] ;  /* 0x00005680040477ac */ /* 0x000ea20008000800 */
[----:B------:R-:W-:-:S05]  /*10e0*/  CS2R.32 R62, SR_CgaSize ;  /* 0x00000000003e7805 */ /* 0x000fca0000008a00 */
[----:B------:R-:W-:-:S05]  /*10f0*/  IMAD R62, R62, -0xa0, RZ ;  /* 0xffffff603e3e7824 */ /* 0x000fca00078e02ff */
[----:B------:R-:W-:-:S14]  /*1100*/  R2UR UR5, R62 ;  /* 0x000000003e0572ca */ /* 0x000fdc00000e0000 */
[----:B------:R-:W3:Y:S01]  /*1110*/  LDCU UR5, c[0x0][UR5+0x2b0] ;  /* 0x00005600050577ac */ /* 0x000ee20008000800 */
[----:B------:R-:W4:Y:S01]  /*1120*/  S2UR UR31, SR_CTAID.X ;  /* 0x00000000001f79c3 */ /* 0x000f220000002500 */
[----:B------:R-:W-:-:S05]  /*1130*/  CS2R.32 R62, SR_CgaSize ;  /* 0x00000000003e7805 */ /* 0x000fca0000008a00 */
[----:B------:R-:W-:-:S05]  /*1140*/  IMAD R62, R62, -0xa0, RZ ;  /* 0xffffff603e3e7824 */ /* 0x000fca00078e02ff */
[----:B------:R-:W-:-:S14]  /*1150*/  R2UR UR8, R62 ;  /* 0x000000003e0872ca */ /* 0x000fdc00000e0000 */
[----:B------:R-:W3:Y:S01]  /*1160*/  LDCU UR8, c[0x0][UR8+0x2a4] ;  /* 0x00005480080877ac */ /* 0x000ee20008000800 */
[----:B------:R-:W-:-:S05]  /*1170*/  CS2R.32 R62, SR_CgaSize ;  /* 0x00000000003e7805 */ /* 0x000fca0000008a00 */
[----:B------:R-:W-:-:S05]  /*1180*/  IMAD R62, R62, -0xa0, RZ ;  /* 0xffffff603e3e7824 */ /* 0x000fca00078e02ff */
[----:B------:R-:W-:-:S14]  /*1190*/  R2UR UR63, R62 ;  /* 0x000000003e3f72ca */ /* 0x000fdc00000e0000 */
[----:B------:R-:W3:Y:S01]  /*11a0*/  LDCU UR63, c[0x0][UR63+0x2a0] ;  /* 0x000054003f3f77ac */ /* 0x000ee20008000800 */
[----:B------:R-:W3:Y:S01]  /*11b0*/  S2UR UR9, SR_CgaCtaId ;  /* 0x00000000000979c3 */ /* 0x000ee20000008800 */
[----:B------:R-:W3:Y:S01]  /*11c0*/  LDCU UR23, c[0x0][0xb24] ;  /* 0x00016480ff1777ac */ /* 0x000ee20008000800 */
[----:B------:R-:W3:Y:S01]  /*11d0*/  LDCU UR42, c[0x0][0xb24] ;  /* 0x00016480ff2a77ac */ /* 0x000ee20008000800 */
[----:B-1----:R-:W-:Y:S01]  /*11e0*/  I2FP.F32.U32 R2, UR26 ;  /* 0x0000001a00027c45 */ /* 0x002fe20008201000 */
[----:B------:R-:W1:Y:S04]  /*11f0*/  LDCU UR29, c[0x0][0xb30] ;  /* 0x00016600ff1d77ac */ /* 0x000e680008000800 */
[----:B--2---:R-:W-:Y:S01]  /*1200*/  FMUL R2, R2, UR4 ;  /* 0x0000000402027c20 */ /* 0x004fe20008400000 */
[----:B------:R-:W-:Y:S01]  /*1210*/  UMOV UR13, 0x11 ;  /* 0x00000011000d7882 */ /* 0x000fe20000000000 */
[----:B------:R-:W-:Y:S01]  /*1220*/  UMOV UR14, 0x5 ;  /* 0x00000005000e7882 */ /* 0x000fe20000000000 */
[----:B----4-:R-:W-:-:S03]  /*1230*/  I2FP.F32.U32 R3, UR31 ;  /* 0x0000001f00037c45 */ /* 0x010fc60008201000 */
[----:B------:R-:W2:Y:S02]  /*1240*/  F2I.U32.TRUNC.NTZ R2, R2 ;  /* 0x0000000200027305 */ /* 0x000ea4000020f000 */
[----:B---3--:R-:W-:Y:S01]  /*1250*/  FMUL R3, R3, UR5 ;  /* 0x0000000503037c20 */ /* 0x008fe20008400000 */
[----:B------:R-:W-:Y:S02]  /*1260*/  ULOP3.LUT UR4, UR9, 0x4, URZ, 0xc0, !UPT ;  /* 0x0000000409047892 */ /* 0x000fe4000f8ec0ff */
[----:B------:R-:W-:-:S03]  /*1270*/  ULOP3.LUT UR7, UR9, 0x3, URZ, 0xc0, !UPT ;  /* 0x0000000309077892 */ /* 0x000fc6000f8ec0ff */
[----:B------:R-:W3:Y:S01]  /*1280*/  F2I.U32.TRUNC.NTZ R3, R3 ;  /* 0x0000000300037305 */ /* 0x000ee2000020f000 */
[----:B------:R-:W-:Y:S02]  /*1290*/  ULOP3.LUT UR4, UR4, 0x1, UR9, 0xf8, !UPT ;  /* 0x0000000104047892 */ /* 0x000fe4000f8ef809 */
[----:B------:R-:W-:Y:S02]  /*12a0*/  UISETP.GT.U32.AND UP1, UPT, UR7, 0xffff, UPT ;  /* 0x0000ffff0700788c */ /* 0x000fe4000bf24070 */
[----:B------:R-:W-:Y:S01]  /*12b0*/  UISETP.GT.U32.AND UP0, UPT, UR4, 0xffff, UPT ;  /* 0x0000ffff0400788c */ /* 0x000fe2000bf04070 */
[----:B--2---:R-:W-:Y:S01]  /*12c0*/  R2UR UR6, R2 ;  /* 0x00000000020672ca */ /* 0x004fe200000e0000 */
[----:B------:R-:W-:Y:S01]  /*12d0*/  USHF.R.U32.HI UR12, URZ, 0x1, UR9 ;  /* 0x00000001ff0c7899 */ /* 0x000fe20008011609 */
[----:B------:R-:W-:Y:S01]  /*12e0*/  PRMT R2, RZ, 0x7610, R2 ;  /* 0x00007610ff027816 */ /* 0x000fe20000000002 */
[----:B------:R-:W-:Y:S02]  /*12f0*/  USEL UR24, UR4, 0xffff, !UP0 ;  /* 0x0000ffff04187887 */ /* 0x000fe4000c000000 */
[----:B------:R-:W-:-:S02]  /*1300*/  USHF.R.U32.HI UR11, URZ, 0x2, UR9 ;  /* 0x00000002ff0b7899 */ /* 0x000fc40008011609 */
[----:B------:R-:W-:Y:S01]  /*1310*/  USHF.L.U32 UR27, UR9, 0x8, URZ ;  /* 0x00000008091b7899 */ /* 0x000fe200080006ff */
[----:B---3--:R-:W-:Y:S01]  /*1320*/  R2UR UR5, R3 ;  /* 0x00000000030572ca */ /* 0x008fe200000e0000 */
[----:B------:R-:W-:Y:S01]  /*1330*/  USEL UR25, UR7, 0xffff, !UP1 ;  /* 0x0000ffff07197887 */ /* 0x000fe2000c800000 */
[----:B------:R-:W-:-:S03]  /*1340*/  PRMT R3, RZ, 0x7610, R3 ;  /* 0x00007610ff037816 */ /* 0x000fc60000000003 */
[----:B------:R-:W-:-:S04]  /*1350*/  UIADD3 UR4, UPT, UPT, -UR6, URZ, URZ ;  /* 0x000000ff06047290 */ /* 0x000fc8000fffe1ff */
[----:B------:R-:W-:-:S04]  /*1360*/  UIMAD UR4, UR8, UR4, UR26 ;  /* 0x00000004080472a4 */ /* 0x000fc8000f8e021a */
[----:B------:R-:W-:Y:S02]  /*1370*/  UIADD3 UR5, UPT, UPT, -UR5, URZ, URZ ;  /* 0x000000ff05057290 */ /* 0x000fe4000fffe1ff */
[----:B------:R-:W-:Y:S02]  /*1380*/  IMAD.U32 R62, RZ, RZ, UR4 ;  /* 0x00000004ff3e7e24 */ /* 0x000fe4000f8e00ff */
[----:B------:R-:W-:Y:S01]  /*1390*/  UIMAD UR63, UR63, UR5, UR31 ;  /* 0x000000053f3f72a4 */ /* 0x000fe2000f8e021f */
[----:B-1----:R-:W-:Y:S11]  /*13a0*/  BRA.U UP6, `(.L_x_18) ;  /* 0x0000000106687547 */ /* 0x002ff6000b800000 */
[----:B------:R-:W-:Y:S01]  /*13b0*/  R2UR UR15, R62 ;  /* 0x000000003e0f72ca */ /* 0x000fe200000e0000 */
[----:B------:R-:W-:Y:S02]  /*13c0*/  ULOP3.LUT UR4, UR63, 0x2, URZ, 0x3c, !UPT ;  /* 0x000000023f047892 */ /* 0x000fe4000f8e3cff */
[----:B------:R-:W-:-:S10]  /*13d0*/  ULOP3.LUT UR10, UR63, 0xfffffffe, URZ, 0xc0, !UPT ;  /* 0xfffffffe3f0a7892 */ /* 0x000fd4000f8ec0ff */
[----:B------:R-:W-:Y:S02]  /*13e0*/  UISETP.NE.AND UP0, UPT, UR15, URZ, UPT ;  /* 0x000000ff0f00728c */ /* 0x000fe4000bf05270 */
[----:B------:R-:W-:Y:S02]  /*13f0*/  UISETP.NE.AND UP2, UPT, UR15, 0x1, UPT ;  /* 0x000000010f00788c */ /* 0x000fe4000bf45270 */
[----:B------:R-:W-:Y:S02]  /*1400*/  UISETP.GT.U32.AND UP4, UPT, UR63, 0x1, UP0 ;  /* 0x000000013f00788c */ /* 0x000fe40008784070 */
[----:B------:R-:W-:Y:S02]  /*1410*/  UISETP.GT.U32.AND UP3, UPT, UR63, 0x1, UP2 ;  /* 0x000000013f00788c */ /* 0x000fe40009764070 */
[----:B------:R-:W-:Y:S02]  /*1420*/  UISETP.GT.U32.AND UP1, UPT, UR4, 0x1, UP0 ;  /* 0x000000010400788c */ /* 0x000fe40008724070 */
[----:B------:R-:W-:-:S02]  /*1430*/  UISETP.GT.U32.AND UP0, UPT, UR4, 0x1, UP2 ;  /* 0x000000010400788c */ /* 0x000fc40009704070 */
[----:B------:R-:W-:Y:S02]  /*1440*/  USEL UR6, URZ, 0x1, UP4 ;  /* 0x00000001ff067887 */ /* 0x000fe4000a000000 */
[----:B------:R-:W-:Y:S02]  /*1450*/  USEL UR5, URZ, 0x10, UP3 ;  /* 0x00000010ff057887 */ /* 0x000fe40009800000 */
[----:B------:R-:W-:Y:S02]  /*1460*/  USEL UR4, URZ, 0x2, UP4 ;  /* 0x00000002ff047887 */ /* 0x000fe4000a000000 */
[----:B------:R-:W-:Y:S02]  /*1470*/  USEL UR9, URZ, 0x20, UP3 ;  /* 0x00000020ff097887 */ /* 0x000fe40009800000 */
[----:B------:R-:W-:Y:S02]  /*1480*/  USEL UR8, URZ, 0x4, UP1 ;  /* 0x00000004ff087887 */ /* 0x000fe40008800000 */
[----:B------:R-:W-:-:S02]  /*1490*/  UIADD3 UR4, UPT, UPT, UR4, UR5, UR6 ;  /* 0x0000000504047290 */ /* 0x000fc4000fffe006 */
[----:B------:R-:W-:Y:S02]  /*14a0*/  USEL UR6, URZ, 0x8, UP1 ;  /* 0x00000008ff067887 */ /* 0x000fe40008800000 */
[----:B------:R-:W-:Y:S02]  /*14b0*/  USEL UR7, URZ, 0x40, UP0 ;  /* 0x00000040ff077887 */ /* 0x000fe40008000000 */
[----:B------:R-:W-:Y:S02]  /*14c0*/  UIADD3 UR5, UPT, UPT, UR8, UR9, UR4 ;  /* 0x0000000908057290 */ /* 0x000fe4000fffe004 */
[----:B------:R-:W-:Y:S02]  /*14d0*/  ULEA UR4, UR15, UR10, 0x2 ;  /* 0x0000000a0f047291 */ /* 0x000fe4000f8e10ff */
[----:B------:R-:W-:Y:S02]  /*14e0*/  USEL UR8, URZ, 0x80, UP0 ;  /* 0x00000080ff087887 */ /* 0x000fe40008000000 */
[----:B------:R-:W-:-:S03]  /*14f0*/  UIADD3 UR5, UPT, UPT, UR6, UR7, UR5 ;  /* 0x0000000706057290 */ /* 0x000fc6000fffe005 */
[----:B------:R-:W-:Y:S01]  /*1500*/  UMOV UR6, 0x3 ;  /* 0x0000000300067882 */ /* 0x000fe20000000000 */
[----:B------:R-:W-:Y:S02]  /*1510*/  UIADD3 UR5, UPT, UPT, UR5, UR8, URZ ;  /* 0x0000000805057290 */ /* 0x000fe4000fffe0ff */
[----:B------:R-:W-:-:S04]  /*1520*/  USHF.L.U32 UR4, UR6, UR4, URZ ;  /* 0x0000000406047299 */ /* 0x000fc800080006ff */
[----:B------:R-:W-:Y:S02]  /*1530*/  MOV R3, UR5 ;  /* 0x0000000500037c02 */ /* 0x000fe40008000f00 */
[----:B------:R-:W-:-:S07]  /*1540*/  IMAD.U32 R2, RZ, RZ, UR4 ;  /* 0x00000004ff027e24 */ /* 0x000fce000f8e00ff */
.L_x_18:
[----:B------:R-:W1:Y:S01]  /*1550*/  S2UR UR36, SR_CTAID.Z ;  /* 0x00000000002479c3 */ /* 0x000e620000002700 */
[----:B------:R-:W-:Y:S02]  /*1560*/  UISETP.GE.AND UP0, UPT, UR23, 0x1, UPT ;  /* 0x000000011700788c */ /* 0x000fe4000bf06270 */
[----:B------:R-:W-:Y:S02]  /*1570*/  ULOP3.LUT UR25, UR25, 0xffff, URZ, 0xc0, !UPT ;  /* 0x0000ffff19197892 */ /* 0x000fe4000f8ec0ff */
[----:B------:R-:W-:Y:S02]  /*1580*/  ULOP3.LUT UR24, UR24, 0xffff, URZ, 0xc0, !UPT ;  /* 0x0000ffff18187892 */ /* 0x000fe4000f8ec0ff */
[----:B------:R-:W-:Y:S02]  /*1590*/  ULOP3.LUT UR30, UR27, 0x400, URZ, 0xc0, !UPT ;  /* 0x000004001b1e7892 */ /* 0x000fe4000f8ec0ff */
[----:B------:R-:W-:Y:S02]  /*15a0*/  UISETP.NE.AND UP3, UPT, UR22, 0x2, UPT ;  /* 0x000000021600788c */ /* 0x000fe4000bf65270 */
[----:B------:R-:W-:-:S02]  /*15b0*/  ULOP3.LUT UR48, UR12, 0x1, URZ, 0xc0, !UPT ;  /* 0x000000010c307892 */ /* 0x000fc4000f8ec0ff */
[----:B------:R-:W-:Y:S02]  /*15c0*/  ULOP3.LUT UR32, UR11, 0x1, URZ, 0xc0, !UPT ;  /* 0x000000010b207892 */ /* 0x000fe4000f8ec0ff */
[----:B------:R-:W-:Y:S02]  /*15d0*/  ULOP3.LUT UR27, UR27, 0x200, URZ, 0xc0, !UPT ;  /* 0x000002001b1b7892 */ /* 0x000fe4000f8ec0ff */
[----:B------:R-:W-:Y:S02]  /*15e0*/  USHF.L.U32 UR25, UR13, UR25, URZ ;  /* 0x000000190d197299 */ /* 0x000fe400080006ff */
[----:B------:R-:W-:Y:S01]  /*15f0*/  USHF.L.U32 UR24, UR14, UR24, URZ ;  /* 0x000000180e187299 */ /* 0x000fe200080006ff */
[----:B------:R-:W-:Y:S01]  /*1600*/  UMOV UR20, UR31 ;  /* 0x0000001f00147c82 */ /* 0x000fe20008000000 */
[----:B------:R-:W-:Y:S10]  /*1610*/  BRA.U !UP0, `(.L_x_19) ;  /* 0x0000000108d47547 */ /* 0x000ff4000b800000 */
[----:B------:R-:W2:Y:S01]  /*1620*/  LDCU.128 UR12, c[0x0][0xb10] ;  /* 0x00016200ff0c77ac */ /* 0x000ea20008000c00 */
[----:B------:R-:W3:Y:S01]  /*1630*/  LDCU UR6, c[0x0][0x370] ;  /* 0x00006e00ff0677ac */ /* 0x000ee20008000800 */
[----:B------:R-:W4:Y:S01]  /*1640*/  LDCU UR5, c[0x0][0x374] ;  /* 0x00006e80ff0577ac */ /* 0x000f220008000800 */
[----:B------:R-:W1:Y:S01]  /*1650*/  LDCU UR28, c[0x0][0xb0c] ;  /* 0x00016180ff1c77ac */ /* 0x000e620008000800 */
[----:B------:R-:W1:Y:S01]  /*1660*/  LDCU UR4, c[0x0][0xb20] ;  /* 0x00016400ff0477ac */ /* 0x000e620008000800 */
[----:B------:R-:W1:Y:S01]  /*1670*/  LDCU.64 UR8, c[0x0][0xb28] ;  /* 0x00016500ff0877ac */ /* 0x000e620008000a00 */
[----:B--2---:R-:W-:Y:S02]  /*1680*/  UISETP.NE.AND UP0, UPT, UR14, 0x1, UPT ;  /* 0x000000010e00788c */ /* 0x004fe4000bf05270 */
[----:B----4-:R-:W-:Y:S02]  /*1690*/  UIMAD.WIDE.U32 UR10, UR5, UR15, URZ ;  /* 0x0000000f050a72a5 */ /* 0x010fe4000f8e00ff */
[----:B---3--:R-:W-:-:S02]  /*16a0*/  UIMAD.WIDE.U32 UR18, UR6, UR12, URZ ;  /* 0x0000000c061272a5 */ /* 0x008fc4000f8e00ff */
[----:B-1----:R-:W-:Y:S02]  /*16b0*/  UISETP.NE.AND UP1, UPT, UR28, 0x1, UPT ;  /* 0x000000011c00788c */ /* 0x002fe4000bf25270 */
[----:B------:R-:W-:Y:S01]  /*16c0*/  UISETP.NE.AND UP2, UPT, UR23, 0x1, UPT ;  /* 0x000000011700788c */ /* 0x000fe2000bf45270 */
[----:B------:R-:W-:Y:S02]  /*16d0*/  UMOV UR10, UR11 ;  /* 0x0000000b000a7c82 */ /* 0x000fe40008000000 */
[----:B------:R-:W-:Y:S01]  /*16e0*/  UMOV UR18, UR19 ;  /* 0x0000001300127c82 */ /* 0x000fe20008000000 */
[----:B------:R-:W-:Y:S02]  /*16f0*/  @UP0 USHF.R.U32.HI UR5, URZ, UR4, UR10 ;  /* 0x00000004ff050299 */ /* 0x000fe4000801160a */
[----:B------:R-:W-:Y:S02]  /*1700*/  UIMAD.WIDE.U32 UR20, UR26, UR15, URZ ;  /* 0x0000000f1a1472a5 */ /* 0x000fe4000f8e00ff */
[----:B------:R-:W-:-:S02]  /*1710*/  UIMAD.WIDE.U32 UR10, UR5, UR8, URZ ;  /* 0x00000008050a72a5 */ /* 0x000fc4000f8e00ff */
[----:B------:R-:W-:Y:S02]  /*1720*/  @UP1 USHF.R.U32.HI UR6, URZ, UR13, UR18 ;  /* 0x0000000dff061299 */ /* 0x000fe40008011612 */
[----:B------:R-:W-:Y:S02]  /*1730*/  UIMAD.WIDE.U32 UR16, UR31, UR12, URZ ;  /* 0x0000000c1f1072a5 */ /* 0x000fe4000f8e00ff */
[----:B------:R-:W-:Y:S01]  /*1740*/  UIMAD.WIDE.U32 UR18, UR6, UR8, URZ ;  /* 0x00000008061272a5 */ /* 0x000fe2000f8e00ff */
[----:B------:R-:W-:Y:S01]  /*1750*/  UMOV UR20, UR21 ;  /* 0x0000001500147c82 */ /* 0x000fe20008000000 */
[----:B------:R-:W-:Y:S01]  /*1760*/  UMOV UR10, UR11 ;  /* 0x0000000b000a7c82 */ /* 0x000fe20008000000 */
[----:B------:R-:W-:Y:S02]  /*1770*/  USHF.R.U32.HI UR20, URZ, UR4, UR20 ;  /* 0x00000004ff147299 */ /* 0x000fe40008011614 */
[----:B------:R-:W-:Y:S02]  /*1780*/  @UP2 USHF.R.U32.HI UR5, URZ, UR9, UR10 ;  /* 0x00000009ff052299 */ /* 0x000fe4000801160a */
[----:B------:R-:W-:Y:S01]  /*1790*/  UMOV UR7, UR19 ;  /* 0x0000001300077c82 */ /* 0x000fe20008000000 */
[----:B------:R-:W-:Y:S01]  /*17a0*/  UMOV UR16, UR17 ;  /* 0x0000001100107c82 */ /* 0x000fe20008000000 */
[----:B------:R-:W-:-:S02]  /*17b0*/  @UP2 USHF.R.U32.HI UR6, URZ, UR9, UR7 ;  /* 0x00000009ff062299 */ /* 0x000fc40008011607 */
[----:B------:R-:W-:Y:S02]  /*17c0*/  USHF.R.U32.HI UR16, URZ, UR13, UR16 ;  /* 0x0000000dff107299 */ /* 0x000fe40008011610 */
[----:B------:R-:W-:Y:S02]  /*17d0*/  USEL UR4, UR26, UR20, !UP0 ;  /* 0x000000141a047287 */ /* 0x000fe4000c000000 */
[----:B------:R-:W-:Y:S02]  /*17e0*/  UIMAD UR7, UR5, UR23, URZ ;  /* 0x00000017050772a4 */ /* 0x000fe4000f8e02ff */
[----:B------:R-:W-:Y:S02]  /*17f0*/  USEL UR5, UR31, UR16, !UP1 ;  /* 0x000000101f057287 */ /* 0x000fe4000c800000 */
[----:B------:R-:W-:Y:S02]  /*1800*/  UIMAD UR12, UR6, UR23, URZ ;  /* 0x00000017060c72a4 */ /* 0x000fe4000f8e02ff */
[----:B------:R-:W-:-:S02]  /*1810*/  UISETP.GE.AND UP0, UPT, UR4, UR7, UPT ;  /* 0x000000070400728c */ /* 0x000fc4000bf06270 */
[----:B------:R-:W-:Y:S02]  /*1820*/  UIMAD.WIDE.U32 UR10, UR4, UR8, URZ ;  /* 0x00000008040a72a5 */ /* 0x000fe4000f8e00ff */
[----:B------:R-:W-:Y:S02]  /*1830*/  UISETP.GE.OR UP0, UPT, UR5, UR12, UP0 ;  /* 0x0000000c0500728c */ /* 0x000fe40008706670 */
[----:B------:R-:W-:Y:S02]  /*1840*/  UIMAD.WIDE.U32 UR12, UR5, UR8, URZ ;  /* 0x00000008050c72a5 */ /* 0x000fe4000f8e00ff */
[----:B------:R-:W-:Y:S01]  /*1850*/  UIADD3 UR10, UPT, UPT, -UR4, URZ, URZ ;  /* 0x000000ff040a7290 */ /* 0x000fe2000fffe1ff */
[----:B------:R-:W-:Y:S01]  /*1860*/  UMOV UR8, UR11 ;  /* 0x0000000b00087c82 */ /* 0x000fe20008000000 */
[----:B------:R-:W-:Y:S02]  /*1870*/  UIADD3 UR20, UPT, UPT, -UR5, URZ, URZ ;  /* 0x000000ff05147290 */ /* 0x000fe4000fffe1ff */
[----:B------:R-:W-:-:S03]  /*1880*/  USHF.R.U32.HI UR8, URZ, UR9, UR8 ;  /* 0x00000009ff087299 */ /* 0x000fc60008011608 */
[----:B------:R-:W-:Y:S01]  /*1890*/  @!UP0 UMOV UR7, UR13 ;  /* 0x0000000d00078c82 */ /* 0x000fe20008000000 */
[----:B------:R-:W-:Y:S02]  /*18a0*/  UIMAD UR26, UR14, UR10, UR26 ;  /* 0x0000000a0e1a72a4 */ /* 0x000fe4000f8e021a */
[----:B------:R-:W-:Y:S02]  /*18b0*/  USEL UR8, UR4, UR8, !UP2 ;  /* 0x0000000804087287 */ /* 0x000fe4000d000000 */
[----:B------:R-:W-:Y:S02]  /*18c0*/  @!UP0 USHF.R.U32.HI UR7, URZ, UR9, UR7 ;  /* 0x00000009ff078299 */ /* 0x000fe40008011607 */
[----:B------:R-:W-:Y:S02]  /*18d0*/  UIADD3 UR9, UPT, UPT, -UR8, URZ, URZ ;  /* 0x000000ff08097290 */ /* 0x000fe4000fffe1ff */
[----:B------:R-:W-:Y:S02]  /*18e0*/  @!UP0 USEL UR7, UR5, UR7, !UP2 ;  /* 0x0000000705078287 */ /* 0x000fe4000d000000 */
[----:B------:R-:W-:-:S02]  /*18f0*/  UIMAD UR9, UR23, UR9, UR4 ;  /* 0x00000009170972a4 */ /* 0x000fc4000f8e0204 */
[----:B------:R-:W-:Y:S02]  /*1900*/  @!UP0 UIADD3 UR8, UPT, UPT, UR8, -UR7, URZ ;  /* 0x8000000708088290 */ /* 0x000fe4000fffe0ff */
[----:B------:R-:W-:Y:S02]  /*1910*/  @!UP0 UIMAD UR6, UR9, UR6, UR7 ;  /* 0x00000006090682a4 */ /* 0x000fe4000f8e0207 */
[----:B------:R-:W-:Y:S02]  /*1920*/  @!UP0 UIMAD UR4, UR8, UR23, UR5 ;  /* 0x00000017080482a4 */ /* 0x000fe4000f8e0205 */
[----:B------:R-:W-:Y:S02]  /*1930*/  UIMAD UR20, UR28, UR20, UR31 ;  /* 0x000000141c1472a4 */ /* 0x000fe4000f8e021f */
[----:B------:R-:W-:Y:S01]  /*1940*/  UIMAD UR26, UR4, UR14, UR26 ;  /* 0x0000000e041a72a4 */ /* 0x000fe2000f8e021a */
[----:B------:R-:W-:Y:S02]  /*1950*/  @!UP0 UMOV UR5, UR6 ;  /* 0x0000000600058c82 */ /* 0x000fe40008000000 */
[----:B------:R-:W-:-:S12]  /*1960*/  UIMAD UR20, UR5, UR28, UR20 ;  /* 0x0000001c051472a4 */ /* 0x000fd8000f8e0214 */
.L_x_19:
[----:B------:R-:W-:-:S09]  /*1970*/  UISETP.NE.AND UP0, UPT, UR29, 0x1, UPT ;  /* 0x000000011d00788c */ /* 0x000fd2000bf05270 */
[----:B------:R-:W-:Y:S05]  /*1980*/  BRA.U UP0, `(.L_x_20) ;  /* 0x0000000100447547 */ /* 0x000fea000b800000 */
[----:B------:R-:W2:Y:S01]  /*1990*/  LDCU.128 UR8, c[0x0][0xb10] ;  /* 0x00016200ff0877ac */ /* 0x000ea20008000c00 */
[----:B------:R-:W3:Y:S01]  /*19a0*/  LDCU UR12, c[0x0][0xb0c] ;  /* 0x00016180ff0c77ac */ /* 0x000ee20008000800 */
[----:B------:R-:W4:Y:S01]  /*19b0*/  LDCU UR13, c[0x0][0xb20] ;  /* 0x00016400ff0d77ac */ /* 0x000f220008000800 */
[----:B--2---:R-:W-:Y:S02]  /*19c0*/  UIMAD.WIDE.U32 UR6, UR20, UR8, URZ ;  /* 0x00000008140672a5 */ /* 0x004fe4000f8e00ff */
[----:B------:R-:W-:Y:S02]  /*19d0*/  UIMAD.WIDE.U32 UR4, UR26, UR11, URZ ;  /* 0x0000000b1a0472a5 */ /* 0x000fe4000f8e00ff */
[----:B---3--:R-:W-:Y:S02]  /*19e0*/  UISETP.NE.AND UP1, UPT, UR12, 0x1, UPT ;  /* 0x000000010c00788c */ /* 0x008fe4000bf25270 */
[----:B------:R-:W-:Y:S01]  /*19f0*/  UISETP.NE.AND UP0, UPT, UR10, 0x1, UPT ;  /* 0x000000010a00788c */ /* 0x000fe2000bf05270 */
[----:B------:R-:W-:-:S02]  /*1a00*/  UMOV UR6, UR7 ;  /* 0x0000000700067c82 */ /* 0x000fc40008000000 */
[----:B------:R-:W-:Y:S01]  /*1a10*/  UMOV UR4, UR5 ;  /* 0x0000000500047c82 */ /* 0x000fe20008000000 */
[----:B------:R-:W-:Y:S02]  /*1a20*/  USHF.R.U32.HI UR6, URZ, UR9, UR6 ;  /* 0x00000009ff067299 */ /* 0x000fe40008011606 */
[----:B----4-:R-:W-:Y:S02]  /*1a30*/  USHF.R.U32.HI UR4, URZ, UR13, UR4 ;  /* 0x0000000dff047299 */ /* 0x010fe40008011604 */
[----:B------:R-:W-:Y:S02]  /*1a40*/  USEL UR5, UR20, UR6, !UP1 ;  /* 0x0000000614057287 */ /* 0x000fe4000c800000 */
[----:B------:R-:W-:-:S04]  /*1a50*/  USEL UR4, UR26, UR4, !UP0 ;  /* 0x000000041a047287 */ /* 0x000fc8000c000000 */
[----:B------:R-:W-:Y:S02]  /*1a60*/  UIADD3 UR6, UPT, UPT, -UR4, UR5, URZ ;  /* 0x0000000504067290 */ /* 0x000fe4000fffe1ff */
[----:B------:R-:W-:Y:S02]  /*1a70*/  UIADD3 UR4, UPT, UPT, UR4, -UR5, URZ ;  /* 0x8000000504047290 */ /* 0x000fe4000fffe0ff */
[----:B------:R-:W-:Y:S02]  /*1a80*/  UIMAD UR26, UR6, UR10, UR26 ;  /* 0x0000000a061a72a4 */ /* 0x000fe4000f8e021a */
[----:B------:R-:W-:-:S12]  /*1a90*/  UIMAD UR20, UR4, UR12, UR20 ;  /* 0x0000000c041472a4 */ /* 0x000fd8000f8e0214 */
.L_x_20:
[----:B------:R-:W-:-:S09]  /*1aa0*/  UISETP.EQ.U32.AND UP0, UPT, UR33, 0x1, UPT ;  /* 0x000000012100788c */ /* 0x000fd2000bf02070 */
[----:B------:R-:W-:Y:S05]  /*1ab0*/  BRA.U !UP0, `(.L_x_21) ;  /* 0x00000001080c7547 */ /* 0x000fea000b800000 */
[----:B------:R-:W-:Y:S01]  /*1ac0*/  UCGABAR_WAIT ;  /* 0x0000000000007dc7 */ /* 0x000fe20008000000 */
[----:B------:R-:W-:Y:S01]  /*1ad0*/  CCTL.IVALL ;  /* 0x00000000ff00798f */ /* 0x000fe20002000000 */
[----:B------:R-:W-:Y:S05]  /*1ae0*/  BRA `(.L_x_22) ;  /* 0x0000000000047947 */ /* 0x000fea0003800000 */
.L_x_21:
[----:B------:R-:W-:Y:S06]  /*1af0*/  BAR.SYNC.DEFER_BLOCKING 0x0 ;  /* 0x0000000000007b1d */ /* 0x000fec0000010000 */
.L_x_22:
[----:B------:R-:W-:Y:S05]  /*1b00*/  BRA.U UP3, `(.L_x_23) ;  /* 0x0000001903b07547 */ /* 0x000fea000b800000 */
[----:B------:R-:W2:Y:S01]  /*1b10*/  S2UR UR4, SR_CgaCtaId ;  /* 0x00000000000479c3 */ /* 0x000ea20000008800 */
[----:B------:R-:W3:Y:S01]  /*1b20*/  LDCU UR7, c[0x0][0x38c] ;  /* 0x00007180ff0777ac */ /* 0x000ee20008000800 */
[----:B------:R-:W-:Y:S01]  /*1b30*/  PLOP3.LUT P1, PT, PT, PT, UP5, 0x80, 0x8 ;  /* 0x000000000008781c */ /* 0x000fe20003f2f058 */
[----:B------:R-:W-:Y:S01]  /*1b40*/  IMAD.MOV.U32 R12, RZ, RZ, 0x1 ;  /* 0x00000001ff0c7424 */ /* 0x000fe200078e00ff */
[----:B------:R-:W-:Y:S01]  /*1b50*/  ISETP.NE.AND P2, PT, R0, RZ, P3 ;  /* 0x000000ff0000720c */ /* 0x000fe20001f45270 */
[----:B------:R-:W-:Y:S01]  /*1b60*/  UMOV UR13, 0x400 ;  /* 0x00000400000d7882 */ /* 0x000fe20000000000 */
[----:B------:R-:W-:Y:S01]  /*1b70*/  UISETP.NE.AND UP0, UPT, UR22, URZ, UPT ;  /* 0x000000ff1600728c */ /* 0x000fe2000bf05270 */
[----:B------:R-:W-:Y:S01]  /*1b80*/  PLOP3.LUT P1, PT, P1, PT, PT, 0x8, 0x80 ;  /* 0x000000000080781c */ /* 0x000fe20000f2e170 */
[----:B------:R-:W-:Y:S01]  /*1b90*/  USHF.L.U32 UR6, UR31, 0x5, URZ ;  /* 0x000000051f067899 */ /* 0x000fe200080006ff */
[----:B------:R-:W-:Y:S01]  /*1ba0*/  CS2R R10, SRZ ;  /* 0x00000000000a7805 */ /* 0x000fe2000001ff00 */
[----:B------:R-:W-:Y:S01]  /*1bb0*/  USEL UR21, UR40, 0x2, UP0 ;  /* 0x0000000228157887 */ /* 0x000fe20008000000 */
[----:B------:R-:W-:Y:S01]  /*1bc0*/  IMAD.MOV.U32 R9, RZ, RZ, RZ ;  /* 0x000000ffff097224 */ /* 0x000fe200078e00ff */
[----:B------:R-:W-:Y:S01]  /*1bd0*/  USHF.L.U32 UR47, UR31, 0x6, URZ ;  /* 0x000000061f2f7899 */ /* 0x000fe200080006ff */
[----:B------:R-:W-:Y:S01]  /*1be0*/  IMAD.MOV.U32 R8, RZ, RZ, 0x1 ;  /* 0x00000001ff087424 */ /* 0x000fe200078e00ff */
[----:B------:R-:W4:Y:S02]  /*1bf0*/  LDCU UR43, c[0x0][0x370] ;  /* 0x00006e00ff2b77ac */ /* 0x000f240008000800 */
[----:B------:R-:W-:-:S02]  /*1c00*/  ULOP3.LUT UR47, UR47, 0x40, URZ, 0xc0, !UPT ;  /* 0x000000402f2f7892 */ /* 0x000fc4000f8ec0ff */
[----:B---3--:R-:W-:Y:S02]  /*1c10*/  UIADD3 UR5, UPT, UPT, UR7, 0x1f, URZ ;  /* 0x0000001f07057890 */ /* 0x008fe4000fffe0ff */
[----:B------:R-:W-:Y:S02]  /*1c20*/  UIADD3 UR50, UPT, UPT, UR7, 0x3e, URZ ;  /* 0x0000003e07327890 */ /* 0x000fe4000fffe0ff */
[----:B--2---:R-:W-:Y:S02]  /*1c30*/  ULEA UR13, UR4, UR13, 0x18 ;  /* 0x0000000d040d7291 */ /* 0x004fe4000f8ec0ff */
[----:B------:R-:W-:Y:S02]  /*1c40*/  USHF.R.S32.HI UR4, URZ, 0x1f, UR5 ;  /* 0x0000001fff047899 */ /* 0x000fe40008011405 */
[----:B------:R-:W-:Y:S02]  /*1c50*/  UIADD3 UR7, UPT, UPT, UR7, -0x1, URZ ;  /* 0xffffffff07077890 */ /* 0x000fe4000fffe0ff */
[----:B------:R-:W-:-:S02]  /*1c60*/  ULEA.HI UR4, UR4, UR5, URZ, 0x5 ;  /* 0x0000000504047291 */ /* 0x000fc4000f8f28ff */
[----:B------:R-:W-:Y:S02]  /*1c70*/  UISETP.GE.U32.AND UP1, UPT, UR7, -0x3f, UPT ;  /* 0xffffffc10700788c */ /* 0x000fe4000bf26070 */
[----:B------:R-:W-:Y:S02]  /*1c80*/  USHF.R.S32.HI UR45, URZ, 0x5, UR4 ;  /* 0x00000005ff2d7899 */ /* 0x000fe40008011404 */
[----:B------:R-:W-:Y:S02]  /*1c90*/  ULOP3.LUT UR5, UR6, 0x20, URZ, 0xc0, !UPT ;  /* 0x0000002006057892 */ /* 0x000fe4000f8ec0ff */
[----:B------:R-:W-:Y:S02]  /*1ca0*/  UISETP.LT.U32.AND UP0, UPT, UR45, 0x10, UPT ;  /* 0x000000102d00788c */ /* 0x000fe4000bf01070 */
[----:B------:R-:W-:Y:S02]  /*1cb0*/  ULEA UR38, UR30, UR13, 0x2 ;  /* 0x0000000d1e267291 */ /* 0x000fe4000f8e10ff */
[----:B------:R-:W-:-:S02]  /*1cc0*/  USEL UR44, UR45, 0x10, UP0 ;  /* 0x000000102d2c7887 */ /* 0x000fc40008000000 */
[----:B------:R-:W-:Y:S02]  /*1cd0*/  ULEA UR37, UR27, UR13, 0x2 ;  /* 0x0000000d1b257291 */ /* 0x000fe4000f8e10ff */
[----:B------:R-:W-:Y:S02]  /*1ce0*/  UIADD3 UR4, UPT, UPT, UR44, -0x1, URZ ;  /* 0xffffffff2c047890 */ /* 0x000fe4000fffe0ff */
[----:B------:R-:W-:Y:S01]  /*1cf0*/  @UP1 UIADD3 UR4, UPT, UPT, UR44, URZ, URZ ;  /* 0x000000ff2c041290 */ /* 0x000fe2000fffe0ff */
[----:B------:R-:W2:Y:S01]  /*1d00*/  LDCU.64 UR28, c[0x0][0x348] ;  /* 0x00006900ff1c77ac */ /* 0x000ea20008000a00 */
[----:B------:R-:W3:Y:S01]  /*1d10*/  LDCU UR41, c[0x0][0x374] ;  /* 0x00006e80ff2977ac */ /* 0x000ee20008000800 */
[----:B------:R-:W-:Y:S02]  /*1d20*/  ULEA UR48, UR48, UR5, 0x4 ;  /* 0x0000000530307291 */ /* 0x000fe4000f8e20ff */
[----:B------:R-:W-:Y:S02]  /*1d30*/  ULEA UR47, UR32, UR47, 0x5 ;  /* 0x0000002f202f7291 */ /* 0x000fe4000f8e28ff */
[----:B------:R-:W-:-:S02]  /*1d40*/  UIADD3 UR38, UPT, UPT, UR38, 0x6400, URZ ;  /* 0x0000640026267890 */ /* 0x000fc4000fffe0ff */
[----:B------:R-:W-:Y:S02]  /*1d50*/  UIADD3 UR37, UPT, UPT, UR37, 0x26400, URZ ;  /* 0x0002640025257890 */ /* 0x000fe4000fffe0ff */
[----:B------:R-:W-:Y:S02]  /*1d60*/  UIADD3 UR49, UPT, UPT, UR45, -UR44, URZ ;  /* 0x8000002c2d317290 */ /* 0x000fe4000fffe0ff */
[----:B------:R-:W-:Y:S02]  /*1d70*/  UIADD3 UR31, UPT, UPT, UR4, 0x1, URZ ;  /* 0x00000001041f7890 */ /* 0x000fe4000fffe0ff */
[----:B------:R-:W-:Y:S01]  /*1d80*/  UIADD3 UR46, UPT, UPT, -UR4, URZ, URZ ;  /* 0x000000ff042e7290 */ /* 0x000fe2000fffe1ff */
[----:B----4-:R-:W-:-:S11]  /*1d90*/  UMOV UR6, URZ ;  /* 0x000000ff00067c82 */ /* 0x010fd60008000000 */
.L_x_43:
[----:B------:R-:W4:Y:S02]  /*1da0*/  S2UR UR4, SR_CgaCtaId ;  /* 0x00000000000479c3 */ /* 0x000f240000008800 */
[----:B----4-:R-:W-:-:S09]  /*1db0*/  UISETP.NE.AND UP0, UPT, UR4, URZ, UPT ;  /* 0x000000ff0400728c */ /* 0x010fd2000bf05270 */
[----:B-1----:R-:W-:Y:S05]  /*1dc0*/  BRA.U UP0, `(.L_x_24) ;  /* 0x0000000100287547 */ /* 0x002fea000b800000 */
[----:B------:R-:W-:Y:S02]  /*1dd0*/  LEA R0, R9, UR13, 0x3 ;  /* 0x0000000d09007c11 */ /* 0x000fe4000f8e18ff */
[----:B------:R-:W-:-:S04]  /*1de0*/  SHF.L.U32 R3, R8, 0x1f, RZ ;  /* 0x0000001f08037819 */ /* 0x000fc800000006ff */
[----:B------:R-:W4:Y:S02]  /*1df0*/  SYNCS.PHASECHK.TRANS64.TRYWAIT P0, [R0+URZ+0x1b0], R3 ;  /* 0x0001b003000075a7 */ /* 0x000f2400080011ff */
[----:B----4-:R-:W-:Y:S05]  /*1e00*/  @!P0 BRA `(.L_x_25) ;  /* 0x0000006800a48947 */ /* 0x010fea0003800000 */
.L_x_146:
[----:B------:R1:W-:Y:S01]  /*1e10*/  SYNCS.ARRIVE.TRANS64.A1T0 RZ, [R0+URZ+0x1a0], RZ ;  /* 0x0001a0ff00ff79a7 */ /* 0x0003e200081000ff */
[----:B------:R-:W-:-:S05]  /*1e20*/  VIADD R9, R9, 0x1 ;  /* 0x0000000109097836 */ /* 0x000fca0000000000 */
[----:B------:R-:W-:-:S04]  /*1e30*/  ISETP.NE.AND P0, PT, R9, 0x2, PT ;  /* 0x000000020900780c */ /* 0x000fc80003f05270 */
[----:B----4-:R-:W-:Y:S02]  /*1e40*/  SEL R3, RZ, 0x1, P0 ;  /* 0x00000001ff037807 */ /* 0x010fe40000000000 */
[----:B------:R-:W-:Y:S02]  /*1e50*/  SEL R9, R9, RZ, P0 ;  /* 0x000000ff09097207 */ /* 0x000fe40000000000 */
[----:B------:R-:W-:-:S07]  /*1e60*/  LOP3.LUT R8, R8, R3, RZ, 0x3c, !PT ;  /* 0x0000000308087212 */ /* 0x000fce00078e3cff */
.L_x_24:
[----:B------:R-:W-:Y:S01]  /*1e70*/  ULEA UR4, UR6, UR13, 0x3 ;  /* 0x0000000d06047291 */ /* 0x000fe2000f8e18ff */
[----:B-1----:R-:W-:Y:S01]  /*1e80*/  SHF.L.U32 R0, R12, 0x1f, RZ ;  /* 0x0000001f0c007819 */ /* 0x002fe200000006ff */
[----:B------:R-:W-:Y:S02]  /*1e90*/  UISETP.GE.U32.AND UP0, UPT, UR50, 0x3f, UPT ;  /* 0x0000003f3200788c */ /* 0x000fe4000bf06070 */
[----:B------:R-:W-:Y:S01]  /*1ea0*/  ULEA UR11, UR26, UR48, 0x6 ;  /* 0x000000301a0b7291 */ /* 0x000fe2000f8e30ff */
[----:B------:R-:W-:-:S04]  /*1eb0*/  UMOV UR7, URZ ;  /* 0x000000ff00077c82 */ /* 0x000fc80008000000 */
[----:B------:R1:W4:Y:S01]  /*1ec0*/  SYNCS.PHASECHK.TRANS64.TRYWAIT P0, [UR4+0x80], R0 ;  /* 0x00008000ff0075a7 */ /* 0x0003220008001104 */
[----:B------:R-:W-:-:S04]  /*1ed0*/  ULEA.HI UR4, UR20, UR20, URZ, 0x1 ;  /* 0x0000001414047291 */ /* 0x000fc8000f8f08ff */
[----:B------:R-:W-:-:S04]  /*1ee0*/  USHF.L.U32 UR4, UR4, 0x6, URZ ;  /* 0x0000000604047899 */ /* 0x000fc800080006ff */
[----:B------:R-:W-:-:S04]  /*1ef0*/  ULOP3.LUT UR35, UR4, 0xffffff80, URZ, 0xc0, !UPT ;  /* 0xffffff8004237892 */ /* 0x000fc8000f8ec0ff */
[----:B------:R-:W-:Y:S01]  /*1f00*/  UIADD3 UR35, UPT, UPT, UR47, UR35, URZ ;  /* 0x000000232f237290 */ /* 0x000fe2000fffe0ff */
[----:B------:R-:W-:Y:S11]  /*1f10*/  BRA.U !UP0, `(.L_x_26) ;  /* 0x0000000108d07547 */ /* 0x000ff6000b800000 */
[----:B------:R-:W-:Y:S01]  /*1f20*/  UMOV UR17, UR46 ;  /* 0x0000002e00117c82 */ /* 0x000fe20008000000 */
[----:B------:R-:W-:Y:S01]  /*1f30*/  UMOV UR4, UR6 ;  /* 0x0000000600047c82 */ /* 0x000fe20008000000 */
[----:B------:R-:W-:-:S05]  /*1f40*/  UMOV UR34, URZ ;  /* 0x000000ff00227c82 */ /* 0x000fca0008000000 */
.L_x_32:
[----:B------:R-:W-:Y:S01]  /*1f50*/  ULEA UR33, UR4, UR13, 0x3 ;  /* 0x0000000d04217291 */ /* 0x000fe2000f8e18ff */
[----:B------:R-:W-:Y:S01]  /*1f60*/  @P3 MOV R2, 0x6000 ;  /* 0x0000600000023802 */ /* 0x000fe20000000f00 */
[----:B--2-4-:R-:W-:Y:S10]  /*1f70*/  @P0 BRA `(.L_x_27) ;  /* 0x00000000000c0947 */ /* 0x014ff40003800000 */
[----:B------:R-:W-:-:S04]  /*1f80*/  SHF.L.U32 R3, R12, 0x1f, RZ ;  /* 0x0000001f0c037819 */ /* 0x000fc800000006ff */
[----:B------:R-:W4:Y:S02]  /*1f90*/  SYNCS.PHASECHK.TRANS64.TRYWAIT P0, [UR33+0x80], R3 ;  /* 0x00008003ff0075a7 */ /* 0x000f240008001121 */
[----:B----4-:R-:W-:Y:S05]  /*1fa0*/  @!P0 BRA `(.L_x_28) ;  /* 0x0000006800508947 */ /* 0x010fea0003800000 */
.L_x_27:
[----:B------:R4:W-:Y:S01]  /*1fb0*/  @P3 SYNCS.ARRIVE.TRANS64 RZ, [UR33], R2 ;  /* 0x00000002ffff39a7 */ /* 0x0009e20008000021 */
[----:B------:R-:W-:Y:S02]  /*1fc0*/  ULOP3.LUT UR5, UR21, 0x2, URZ, 0xfc, !UPT ;  /* 0x0000000215057892 */ /* 0x000fe4000f8efcff */
[----:B------:R-:W-:Y:S02]  /*1fd0*/  UIADD3 UR17, UPT, UPT, UR17, 0x1, URZ ;  /* 0x0000000111117890 */ /* 0x000fe4000fffe0ff */
[----:B------:R-:W-:Y:S02]  /*1fe0*/  UISETP.NE.AND UP0, UPT, UR5, 0x2, UPT ;  /* 0x000000020500788c */ /* 0x000fe4000bf05270 */
[----:B------:R-:W-:-:S07]  /*1ff0*/  UISETP.NE.AND UP2, UPT, UR17, 0x1, UPT ;  /* 0x000000011100788c */ /* 0x000fce000bf45270 */
[----:B------:R-:W-:Y:S05]  /*2000*/  BRA.U UP0, `(.L_x_29) ;  /* 0x0000000100047547 */ /* 0x000fea000b800000 */
[----:B--23--:R-:W-:Y:S05]  /*2010*/  BPT.TRAP 0x1 ;  /* 0x000000040000795c */ /* 0x00cfea0000300000 */
.L_x_29:
[----:B------:R-:W-:Y:S04]  /*2020*/  BSSY.RECONVERGENT B0, `(.L_x_30) ;  /* 0x0000003000007945 */ /* 0x000fe80003800200 */
[----:B------:R-:W-:Y:S05]  /*2030*/  @!P2 BRA `(.L_x_31) ;  /* 0x000000000004a947 */ /* 0x000fea0003800000 */
[----:B--23--:R-:W-:Y:S05]  /*2040*/  BPT.TRAP 0x1 ;  /* 0x000000040000795c */ /* 0x00cfea0000300000 */
.L_x_31:
[----:B--23--:R-:W-:Y:S05]  /*2050*/  BSYNC.RECONVERGENT B0 ;  /* 0x0000000000007941 */ /* 0x00cfea0003800200 */
.L_x_30:
[----:B------:R-:W-:Y:S02]  /*2060*/  UIADD3 UR5, UPT, UPT, UR4, 0x1, URZ ;  /* 0x0000000104057890 */ /* 0x000fe4000fffe0ff */
[----:B------:R-:W-:Y:S02]  /*2070*/  ULEA UR32, UR4, UR30, 0xb ;  /* 0x0000001e04207291 */ /* 0x000fe4000f8e58ff */
[----:B------:R-:W-:Y:S02]  /*2080*/  UISETP.NE.AND UP0, UPT, UR5, 0x10, UPT ;  /* 0x000000100500788c */ /* 0x000fe4000bf05270 */
[----:B------:R-:W-:Y:S02]  /*2090*/  UIADD3 UR14, UP1, UPT, UR28, 0x80, URZ ;  /* 0x000000801c0e7890 */ /* 0x000fe4000ff3e0ff */
[----:B------:R-:W-:Y:S02]  /*20a0*/  USEL UR7, URZ, 0x1, UP0 ;  /* 0x00000001ff077887 */ /* 0x000fe40008000000 */
[----:B------:R-:W-:-:S02]  /*20b0*/  USEL UR6, UR5, URZ, UP0 ;  /* 0x000000ff05067287 */ /* 0x000fc40008000000 */
[----:B------:R-:W-:Y:S02]  /*20c0*/  ULEA UR32, UR32, UR13, 0x2 ;  /* 0x0000000d20207291 */ /* 0x000fe4000f8e10ff */
[----:B------:R-:W-:Y:S01]  /*20d0*/  ULEA UR5, UR6, UR13, 0x3 ;  /* 0x0000000d06057291 */ /* 0x000fe2000f8e18ff */
[----:B------:R-:W-:Y:S01]  /*20e0*/  LOP3.LUT R12, R12, UR7, RZ, 0x3c, !PT ;  /* 0x000000070c0c7c12 */ /* 0x000fe2000f8e3cff */
[----:B------:R-:W-:Y:S02]  /*20f0*/  ULOP3.LUT UR33, UR33, 0xfefffff8, URZ, 0xc0, !UPT ;  /* 0xfefffff821217892 */ /* 0x000fe4000f8ec0ff */
[----:B------:R-:W-:Y:S01]  /*2100*/  UIADD3.X UR15, UPT, UPT, URZ, UR29, URZ, UP1, !UPT ;  /* 0x0000001dff0f7290 */ /* 0x000fe20008ffe4ff */
[----:B-1----:R-:W-:Y:S01]  /*2110*/  SHF.L.U32 R0, R12, 0x1f, RZ ;  /* 0x0000001f0c007819 */ /* 0x002fe200000006ff */
[----:B------:R-:W-:Y:S02]  /*2120*/  UIADD3 UR32, UPT, UPT, UR32, 0x6400, URZ ;  /* 0x0000640020207890 */ /* 0x000fe4000fffe0ff */
[----:B------:R-:W-:Y:S01]  /*2130*/  UPRMT UR16, URZ, 0x5410, UR25 ;  /* 0x00005410ff107896 */ /* 0x000fe20008000019 */
[----:B------:R1:W2:Y:S01]  /*2140*/  SYNCS.PHASECHK.TRANS64.TRYWAIT P0, [UR5+0x80], R0 ;  /* 0x00008000ff0075a7 */ /* 0x0002a20008001105 */
[----:B------:R-:W-:-:S02]  /*2150*/  ULEA UR5, UR4, UR27, 0xa ;  /* 0x0000001b04057291 */ /* 0x000fc4000f8e50ff */
[----:B------:R-:W-:Y:S02]  /*2160*/  UIADD3 UR4, UP0, UPT, UR28, 0x180, URZ ;  /* 0x000001801c047890 */ /* 0x000fe4000ff1e0ff */
[----:B------:R-:W-:Y:S02]  /*2170*/  ULEA UR5, UR5, UR13, 0x2 ;  /* 0x0000000d05057291 */ /* 0x000fe4000f8e10ff */
[----:B------:R-:W-:Y:S02]  /*2180*/  UPRMT UR7, URZ, 0x5410, UR24 ;  /* 0x00005410ff077896 */ /* 0x000fe40008000018 */
[----:B------:R-:W-:Y:S02]  /*2190*/  UIADD3 UR8, UPT, UPT, UR5, 0x26400, URZ ;  /* 0x0002640005087890 */ /* 0x000fe4000fffe0ff */
[----:B------:R-:W-:Y:S01]  /*21a0*/  UIADD3.X UR5, UPT, UPT, URZ, UR29, URZ, UP0, !UPT ;  /* 0x0000001dff057290 */ /* 0x000fe200087fe4ff */
[----:B------:R-:W-:Y:S01]  /*21b0*/  UMOV UR18, 0x0 ;  /* 0x0000000000127882 */ /* 0x000fe20000000000 */
[----:B------:R-:W-:Y:S01]  /*21c0*/  UMOV UR19, 0x10000000 ;  /* 0x1000000000137882 */ /* 0x000fe20000000000 */
[----:B------:R-:W-:Y:S01]  /*21d0*/  UMOV UR10, UR34 ;  /* 0x00000022000a7c82 */ /* 0x000fe20008000000 */
[----:B------:R-:W-:Y:S01]  /*21e0*/  UMOV UR12, UR36 ;  /* 0x00000024000c7c82 */ /* 0x000fe20008000000 */
[----:B------:R-:W-:Y:S01]  /*21f0*/  UMOV UR9, UR33 ;  /* 0x0000002100097c82 */ /* 0x000fe20008000000 */
[----:B------:R3:W-:Y:S03]  /*2200*/  UTMALDG.3D.MULTICAST.2CTA [UR32], [UR14], UR16, desc[UR18] ;  /* 0x000012200e0073b4 */ /* 0x0007e60008211810 */
[----:B------:R4:W-:Y:S01]  /*2210*/  UTMALDG.3D.MULTICAST.2CTA [UR8], [UR4], UR7, desc[UR18] ;  /* 0x00001208040073b4 */ /* 0x0009e20008211807 */
[----:B---3--:R-:W-:Y:S01]  /*2220*/  UIADD3 UR34, UPT, UPT, UR34, 0x20, URZ ;  /* 0x0000002022227890 */ /* 0x008fe2000fffe0ff */
[----:B----4-:R-:W-:Y:S01]  /*2230*/  UMOV UR7, UR31 ;  /* 0x0000001f00077c82 */ /* 0x010fe20008000000 */
[----:B------:R-:W-:Y:S01]  /*2240*/  UMOV UR4, UR6 ;  /* 0x0000000600047c82 */ /* 0x000fe20008000000 */
[----:B-1----:R-:W-:Y:S09]  /*2250*/  BRA.U UP2, `(.L_x_32) ;  /* 0xfffffffd023c7547 */ /* 0x002ff2000b83ffff */
.L_x_26:
[----:B------:R-:W-:Y:S01]  /*2260*/  ULEA UR4, UR6, UR13, 0x3 ;  /* 0x0000000d06047291 */ /* 0x000fe2000f8e18ff */
[----:B-1----:R-:W-:Y:S01]  /*2270*/  SHF.L.U32 R0, R12, 0x1f, RZ ;  /* 0x0000001f0c007819 */ /* 0x002fe200000006ff */
[----:B------:R-:W-:Y:S01]  /*2280*/  @!P1 SYNCS.ARRIVE.TRANS64.A1T0 RZ, [UR13+0x138], RZ ;  /* 0x000138ffffff99a7 */ /* 0x000fe2000810000d */
[----:B------:R-:W-:-:S06]  /*2290*/  UISETP.GT.AND UP0, UPT, UR45, UR44, UPT ;  /* 0x0000002c2d00728c */ /* 0x000fcc000bf04270 */
[----:B--2-4-:R1:W2:Y:S03]  /*22a0*/  SYNCS.PHASECHK.TRANS64.TRYWAIT P0, [UR4+0x80], R0 ;  /* 0x00008000ff0075a7 */ /* 0x0142a60008001104 */
[----:B------:R-:W-:Y:S05]  /*22b0*/  BRA.U !UP0, `(.L_x_33) ;  /* 0x0000000108c07547 */ /* 0x000fea000b800000 */
[----:B------:R-:W-:Y:S01]  /*22c0*/  UIADD3 UR26, UPT, UPT, UR49, UR7, URZ ;  /* 0x00000007311a7290 */ /* 0x000fe2000fffe0ff */
[----:B------:R-:W-:-:S11]  /*22d0*/  UMOV UR4, UR6 ;  /* 0x0000000600047c82 */ /* 0x000fd60008000000 */
.L_x_39:
[----:B------:R-:W-:Y:S01]  /*22e0*/  ULEA UR17, UR4, UR13, 0x3 ;  /* 0x0000000d04117291 */ /* 0x000fe2000f8e18ff */
[----:B--2---:R-:W-:Y:S01]  /*22f0*/  @P3 MOV R2, 0x6000 ;  /* 0x0000600000023802 */ /* 0x004fe20000000f00 */
[----:B-12---:R-:W-:Y:S10]  /*2300*/  @P0 BRA `(.L_x_34) ;  /* 0x00000000000c0947 */ /* 0x006ff40003800000 */
[----:B------:R-:W-:-:S04]  /*2310*/  SHF.L.U32 R3, R12, 0x1f, RZ ;  /* 0x0000001f0c037819 */ /* 0x000fc800000006ff */
[----:B------:R-:W2:Y:S02]  /*2320*/  SYNCS.PHASECHK.TRANS64.TRYWAIT P0, [UR17+0x80], R3 ;  /* 0x00008003ff0075a7 */ /* 0x000ea40008001111 */
[----:B--2---:R-:W-:Y:S05]  /*2330*/  @!P0 BRA `(.L_x_35) ;  /* 0x0000006400848947 */ /* 0x004fea0003800000 */
.L_x_34:
[----:B------:R2:W-:Y:S01]  /*2340*/  @P3 SYNCS.ARRIVE.TRANS64 RZ, [UR17], R2 ;  /* 0x00000002ffff39a7 */ /* 0x0005e20008000011 */
[----:B------:R-:W-:-:S04]  /*2350*/  ULOP3.LUT UR5, UR21, 0x2, URZ, 0xfc, !UPT ;  /* 0x0000000215057892 */ /* 0x000fc8000f8efcff */
[----:B------:R-:W-:-:S09]  /*2360*/  UISETP.NE.AND UP0, UPT, UR5, 0x2, UPT ;  /* 0x000000020500788c */ /* 0x000fd2000bf05270 */
[----:B------:R-:W-:Y:S05]  /*2370*/  BRA.U UP0, `(.L_x_36) ;  /* 0x0000000100047547 */ /* 0x000fea000b800000 */
[----:B---3--:R-:W-:Y:S05]  /*2380*/  BPT.TRAP 0x1 ;  /* 0x000000040000795c */ /* 0x008fea0000300000 */
.L_x_36:
[----:B------:R-:W-:Y:S04]  /*2390*/  BSSY.RECONVERGENT B0, `(.L_x_37) ;  /* 0x0000003000007945 */ /* 0x000fe80003800200 */
[----:B------:R-:W-:Y:S05]  /*23a0*/  @!P2 BRA `(.L_x_38) ;  /* 0x000000000004a947 */ /* 0x000fea0003800000 */
[----:B---3--:R-:W-:Y:S05]  /*23b0*/  BPT.TRAP 0x1 ;  /* 0x000000040000795c */ /* 0x008fea0000300000 */
.L_x_38:
[----:B---3--:R-:W-:Y:S05]  /*23c0*/  BSYNC.RECONVERGENT B0 ;  /* 0x0000000000007941 */ /* 0x008fea0003800200 */
.L_x_37:
[----:B------:R-:W-:Y:S02]  /*23d0*/  UIADD3 UR5, UPT, UPT, UR4, 0x1, URZ ;  /* 0x0000000104057890 */ /* 0x000fe4000fffe0ff */
[----:B------:R-:W-:Y:S02]  /*23e0*/  UIADD3 UR14, UP1, UPT, UR28, 0x80, URZ ;  /* 0x000000801c0e7890 */ /* 0x000fe4000ff3e0ff */
[----:B------:R-:W-:Y:S02]  /*23f0*/  UISETP.NE.AND UP0, UPT, UR5, 0x10, UPT ;  /* 0x000000100500788c */ /* 0x000fe4000bf05270 */
[----:B------:R-:W-:Y:S02]  /*2400*/  ULEA UR16, UR4, UR38, 0xd ;  /* 0x0000002604107291 */ /* 0x000fe4000f8e68ff */
[----:B------:R-:W-:Y:S02]  /*2410*/  USEL UR8, URZ, 0x1, UP0 ;  /* 0x00000001ff087887 */ /* 0x000fe40008000000 */
[----:B------:R-:W-:-:S02]  /*2420*/  USEL UR6, UR5, URZ, UP0 ;  /* 0x000000ff05067287 */ /* 0x000fc40008000000 */
[----:B------:R-:W-:Y:S02]  /*2430*/  UIADD3 UR22, UP0, UPT, UR28, 0x180, URZ ;  /* 0x000001801c167890 */ /* 0x000fe4000ff1e0ff */
[----:B------:R-:W-:Y:S01]  /*2440*/  ULEA UR5, UR6, UR13, 0x3 ;  /* 0x0000000d06057291 */ /* 0x000fe2000f8e18ff */
[----:B------:R-:W-:Y:S01]  /*2450*/  LOP3.LUT R12, R12, UR8, RZ, 0x3c, !PT ;  /* 0x000000080c0c7c12 */ /* 0x000fe2000f8e3cff */
[----:B------:R-:W-:Y:S02]  /*2460*/  ULEA UR8, UR4, UR37, 0xc ;  /* 0x0000002504087291 */ /* 0x000fe4000f8e60ff */
[----:B------:R-:W-:Y:S01]  /*2470*/  USHF.L.U32 UR18, UR7, 0x5, URZ ;  /* 0x0000000507127899 */ /* 0x000fe200080006ff */
[----:B-1----:R-:W-:Y:S01]  /*2480*/  SHF.L.U32 R0, R12, 0x1f, RZ ;  /* 0x0000001f0c007819 */ /* 0x002fe200000006ff */
[----:B------:R-:W-:Y:S02]  /*2490*/  ULOP3.LUT UR17, UR17, 0xfefffff8, URZ, 0xc0, !UPT ;  /* 0xfefffff811117892 */ /* 0x000fe4000f8ec0ff */
[----:B------:R-:W-:Y:S01]  /*24a0*/  UPRMT UR4, URZ, 0x5410, UR25 ;  /* 0x00005410ff047896 */ /* 0x000fe20008000019 */
[----:B------:R4:W1:Y:S01]  /*24b0*/  SYNCS.PHASECHK.TRANS64.TRYWAIT P0, [UR5+0x80], R0 ;  /* 0x00008000ff0075a7 */ /* 0x0008620008001105 */
[----:B------:R-:W-:-:S02]  /*24c0*/  UIADD3.X UR15, UPT, UPT, URZ, UR29, URZ, UP1, !UPT ;  /* 0x0000001dff0f7290 */ /* 0x000fc40008ffe4ff */
[----:B------:R-:W-:Y:S02]  /*24d0*/  UPRMT UR5, URZ, 0x5410, UR24 ;  /* 0x00005410ff057896 */ /* 0x000fe40008000018 */
[----:B------:R-:W-:Y:S01]  /*24e0*/  UIADD3.X UR23, UPT, UPT, URZ, UR29, URZ, UP0, !UPT ;  /* 0x0000001dff177290 */ /* 0x000fe200087fe4ff */
[----:B------:R-:W-:Y:S01]  /*24f0*/  UMOV UR32, 0x0 ;  /* 0x0000000000207882 */ /* 0x000fe20000000000 */
[----:B------:R-:W-:Y:S01]  /*2500*/  UMOV UR33, 0x10000000 ;  /* 0x1000000000217882 */ /* 0x000fe20000000000 */
[----:B------:R-:W-:Y:S01]  /*2510*/  UMOV UR19, UR35 ;  /* 0x0000002300137c82 */ /* 0x000fe20008000000 */
[----:B------:R-:W-:Y:S01]  /*2520*/  UMOV UR20, UR36 ;  /* 0x0000002400147c82 */ /* 0x000fe20008000000 */
[----:B------:R-:W-:Y:S01]  /*2530*/  UMOV UR12, UR36 ;  /* 0x00000024000c7c82 */ /* 0x000fe20008000000 */
[----:B------:R-:W-:Y:S01]  /*2540*/  UMOV UR9, UR17 ;  /* 0x0000001100097c82 */ /* 0x000fe20008000000 */
[----:B------:R-:W-:Y:S01]  /*2550*/  UMOV UR10, UR18 ;  /* 0x00000012000a7c82 */ /* 0x000fe20008000000 */
[----:B------:R3:W-:Y:S01]  /*2560*/  UTMALDG.3D.MULTICAST.2CTA [UR16], [UR14], UR4, desc[UR32] ;  /* 0x000020100e0073b4 */ /* 0x0007e20008211804 */
[----:B------:R-:W-:-:S04]  /*2570*/  UIADD3 UR7, UPT, UPT, UR7, 0x1, URZ ;  /* 0x0000000107077890 */ /* 0x000fc8000fffe0ff */
[----:B------:R-:W-:Y:S01]  /*2580*/  UISETP.NE.AND UP0, UPT, UR7, UR26, UPT ;  /* 0x0000001a0700728c */ /* 0x000fe2000bf05270 */
[----:B------:R4:W-:Y:S01]  /*2590*/  UTMALDG.3D.MULTICAST.2CTA [UR8], [UR22], UR5, desc[UR32] ;  /* 0x00002008160073b4 */ /* 0x0009e20008211805 */
[----:B---3--:R-:W-:-:S07]  /*25a0*/  UMOV UR4, UR6 ;  /* 0x0000000600047c82 */ /* 0x008fce0008000000 */
[----:B----4-:R-:W-:Y:S05]  /*25b0*/  BRA.U UP0, `(.L_x_39) ;  /* 0xfffffffd00487547 */ /* 0x010fea000b83ffff */
.L_x_33:
[C---:B------:R-:W-:Y:S01]  /*25c0*/  LEA R3, R11.reuse, UR13, 0x3 ;  /* 0x0000000d0b037c11 */ /* 0x040fe2000f8e18ff */
[----:B------:R-:W-:Y:S01]  /*25d0*/  NOP ;  /* 0x0000000000007918 */ /* 0x000fe20000000000 */
[----:B-1----:R-:W-:Y:S02]  /*25e0*/  SHF.L.U32 R0, R10, 0x1f, RZ ;  /* 0x0000001f0a007819 */ /* 0x002fe400000006ff */
[----:B------:R-:W-:Y:S02]  /*25f0*/  LEA R5, R11, UR13, 0x4 ;  /* 0x0000000d0b057c11 */ /* 0x000fe4000f8e20ff */
[----:B--2---:R-:W1:Y:S02]  /*2600*/  SYNCS.PHASECHK.TRANS64.TRYWAIT P0, [R3+URZ+0x140], R0 ;  /* 0x00014000030075a7 */ /* 0x004e6400080011ff */
[----:B-1----:R-:W-:Y:S05]  /*2610*/  @!P0 BRA `(.L_x_40) ;  /* 0x0000006000e48947 */ /* 0x002fea0003800000 */
.L_x_149:
[----:B------:R-:W2:Y:S01]  /*2620*/  LDS.128 R4, [R5+0x1d0] ;  /* 0x0001d00005047984 */ /* 0x000ea20000000c00 */
[----:B------:R-:W-:Y:S01]  /*2630*/  UISETP.GE.AND UP0, UPT, UR42, 0x1, UPT ;  /* 0x000000012a00788c */ /* 0x000fe2000bf06270 */
[----:B------:R-:W-:Y:S01]  /*2640*/  @!PT LDS RZ, [RZ] ;  /* 0x00000000fffff984 */ /* 0x000fe20000000800 */
[----:B------:R-:W-:Y:S01]  /*2650*/  @!PT LDS RZ, [RZ] ;  /* 0x00000000fffff984 */ /* 0x000fe20000000800 */
[----:B------:R-:W-:Y:S01]  /*2660*/  @!PT LDS RZ, [RZ] ;  /* 0x00000000fffff984 */ /* 0x000fe20000000800 */
[----:B------:R-:W-:Y:S01]  /*2670*/  @!PT LDS RZ, [RZ] ;  /* 0x00000000fffff984 */ /* 0x000fe20000000800 */
[----:B------:R4:W-:Y:S06]  /*2680*/  MEMBAR.ALL.CTA ;  /* 0x0000000000007992 */ /* 0x0009ec0000008000 */
[----:B----4-:R-:W4:Y:S01]  /*2690*/  FENCE.VIEW.ASYNC.S ;  /* 0x00000000000073c6 */ /* 0x010f220000000000 */
[----:B--2---:R-:W-:-:S13]  /*26a0*/  LOP3.LUT P0, RZ, R6, 0x1, RZ, 0xc0, !PT ;  /* 0x0000000106ff7812 */ /* 0x004fda000780c0ff */
[----:B----4-:R-:W-:Y:S01]  /*26b0*/  VOTEU.ANY UP1, P0 ;  /* 0x0000000000ff7886 */ /* 0x010fe20000020100 */
[----:B------:R-:W-:-:S13]  /*26c0*/  PLOP3.LUT P0, PT, PT, PT, UP1, 0x80, 0x8 ;  /* 0x000000000008781c */ /* 0x000fda0003f0f018 */
[----:B-1----:R-:W-:Y:S02]  /*26d0*/  @P0 LOP3.LUT R0, R5, 0xffff, RZ, 0xc0, !PT ;  /* 0x0000ffff05000812 */ /* 0x002fe400078ec0ff */
[----:B------:R-:W-:Y:S02]  /*26e0*/  @P0 MOV R2, R4 ;  /* 0x0000000400020202 */ /* 0x000fe40000000f00 */
[----:B------:R-:W-:Y:S01]  /*26f0*/  @P0 R2UR UR5, R0 ;  /* 0x00000000000502ca */ /* 0x000fe200000e0000 */
[----:B------:R-:W-:Y:S01]  /*2700*/  VIADD R0, R3, 0x150 ;  /* 0x0000015003007836 */ /* 0x000fe20000000000 */
[----:B------:R-:W-:Y:S02]  /*2710*/  @P0 SHF.R.U32.HI R4, RZ, 0x10, R5 ;  /* 0x00000010ff040819 */ /* 0x000fe40000011605 */
[----:B------:R-:W-:Y:S02]  /*2720*/  @P0 R2UR UR7, R2 ;  /* 0x00000000020702ca */ /* 0x000fe400000e0000 */
[----:B------:R-:W-:-:S02]  /*2730*/  PRMT R0, RZ, 0x654, R0 ;  /* 0x00000654ff007816 */ /* 0x000fc40000000000 */
[----:B------:R-:W-:Y:S02]  /*2740*/  @P0 R2UR UR4, R4 ;  /* 0x00000000040402ca */ /* 0x000fe400000e0000 */
[----:B------:R1:W-:Y:S03]  /*2750*/  SYNCS.ARRIVE.TRANS64.RED.A1T0 RZ, [R0+URZ], RZ ;  /* 0x000000ff00ff79a7 */ /* 0x0003e600081004ff */
[----:B------:R-:W-:-:S04]  /*2760*/  @UP1 UMOV UR39, UR5 ;  /* 0x0000000500271c82 */ /* 0x000fc80008000000 */
[----:B------:R-:W-:-:S04]  /*2770*/  @UP1 UMOV UR40, UR7 ;  /* 0x0000000700281c82 */ /* 0x000fc80008000000 */
[----:B------:R-:W-:Y:S01]  /*2780*/  @UP1 UMOV UR36, UR4 ;  /* 0x0000000400241c82 */ /* 0x000fe20008000000 */
[----:B------:R-:W-:Y:S05]  /*2790*/  BRA.U !UP0, `(.L_x_41) ;  /* 0x0000000108d47547 */ /* 0x000fea000b800000 */
[----:B------:R-:W3:Y:S01]  /*27a0*/  LDCU.128 UR16, c[0x0][0xb10] ;  /* 0x00016200ff1077ac */ /* 0x000ee20008000c00 */
[----:B------:R-:W2:Y:S01]  /*27b0*/  LDCU UR12, c[0x0][0xb20] ;  /* 0x00016400ff0c77ac */ /* 0x000ea20008000800 */
[----:B------:R-:W4:Y:S01]  /*27c0*/  LDCU UR20, c[0x0][0xb0c] ;  /* 0x00016180ff1477ac */ /* 0x000f220008000800 */
[----:B------:R-:W1:Y:S01]  /*27d0*/  LDCU.64 UR8, c[0x0][0xb28] ;  /* 0x00016500ff0877ac */ /* 0x000e620008000a00 */
[----:B------:R-:W-:Y:S02]  /*27e0*/  UISETP.NE.AND UP3, UPT, UR42, 0x1, UPT ;  /* 0x000000012a00788c */ /* 0x000fe4000bf65270 */
[----:B---3--:R-:W-:Y:S02]  /*27f0*/  UIMAD.WIDE.U32 UR10, UR41, UR19, URZ ;  /* 0x00000013290a72a5 */ /* 0x008fe4000f8e00ff */
[----:B------:R-:W-:Y:S02]  /*2800*/  UIMAD.WIDE.U32 UR4, UR43, UR16, URZ ;  /* 0x000000102b0472a5 */ /* 0x000fe4000f8e00ff */
[----:B------:R-:W-:-:S02]  /*2810*/  UISETP.NE.AND UP0, UPT, UR18, 0x1, UPT ;  /* 0x000000011200788c */ /* 0x000fc4000bf05270 */
[----:B------:R-:W-:Y:S01]  /*2820*/  UIMAD.WIDE.U32 UR22, UR39, UR19, URZ ;  /* 0x00000013271672a5 */ /* 0x000fe2000f8e00ff */
[----:B------:R-:W-:Y:S02]  /*2830*/  UMOV UR10, UR11 ;  /* 0x0000000b000a7c82 */ /* 0x000fe40008000000 */
[----:B------:R-:W-:Y:S01]  /*2840*/  UMOV UR4, UR5 ;  /* 0x0000000500047c82 */ /* 0x000fe20008000000 */
[----:B--2---:R-:W-:Y:S02]  /*2850*/  USHF.R.U32.HI UR10, URZ, UR12, UR10 ;  /* 0x0000000cff0a7299 */ /* 0x004fe4000801160a */
[----:B----4-:R-:W-:Y:S02]  /*2860*/  UISETP.NE.AND UP2, UPT, UR20, 0x1, UPT ;  /* 0x000000011400788c */ /* 0x010fe4000bf45270 */
[----:B------:R-:W-:Y:S02]  /*2870*/  USHF.R.U32.HI UR4, URZ, UR17, UR4 ;  /* 0x00000011ff047299 */ /* 0x000fe40008011604 */
[----:B------:R-:W-:-:S02]  /*2880*/  USEL UR5, UR41, UR10, !UP0 ;  /* 0x0000000a29057287 */ /* 0x000fc4000c000000 */
[----:B------:R-:W-:Y:S02]  /*2890*/  USEL UR7, UR43, UR4, !UP2 ;  /* 0x000000042b077287 */ /* 0x000fe4000d000000 */
[----:B-1----:R-:W-:Y:S01]  /*28a0*/  UIMAD.WIDE.U32 UR10, UR5, UR8, URZ ;  /* 0x00000008050a72a5 */ /* 0x002fe2000f8e00ff */
[----:B------:R-:W-:Y:S01]  /*28b0*/  UMOV UR4, UR23 ;  /* 0x0000001700047c82 */ /* 0x000fe20008000000 */
[----:B------:R-:W-:Y:S02]  /*28c0*/  UIMAD.WIDE.U32 UR14, UR40, UR16, URZ ;  /* 0x00000010280e72a5 */ /* 0x000fe4000f8e00ff */
[----:B------:R-:W-:-:S03]  /*28d0*/  UIMAD.WIDE.U32 UR22, UR7, UR8, URZ ;  /* 0x00000008071672a5 */ /* 0x000fc6000f8e00ff */
[----:B------:R-:W-:Y:S01]  /*28e0*/  UMOV UR10, UR11 ;  /* 0x0000000b000a7c82 */ /* 0x000fe20008000000 */
[----:B------:R-:W-:Y:S02]  /*28f0*/  USHF.R.U32.HI UR4, URZ, UR12, UR4 ;  /* 0x0000000cff047299 */ /* 0x000fe40008011604 */
[----:B------:R-:W-:Y:S01]  /*2900*/  @UP3 USHF.R.U32.HI UR5, URZ, UR9, UR10 ;  /* 0x00000009ff053299 */ /* 0x000fe2000801160a */
[----:B------:R-:W-:Y:S01]  /*2910*/  UMOV UR14, UR15 ;  /* 0x0000000f000e7c82 */ /* 0x000fe20008000000 */
[----:B------:R-:W-:Y:S01]  /*2920*/  UMOV UR22, UR23 ;  /* 0x0000001700167c82 */ /* 0x000fe20008000000 */
[----:B------:R-:W-:Y:S02]  /*2930*/  USHF.R.U32.HI UR17, URZ, UR17, UR14 ;  /* 0x00000011ff117299 */ /* 0x000fe4000801160e */
[----:B------:R-:W-:Y:S02]  /*2940*/  USEL UR4, UR39, UR4, !UP0 ;  /* 0x0000000427047287 */ /* 0x000fe4000c000000 */
[----:B------:R-:W-:-:S02]  /*2950*/  @UP3 USHF.R.U32.HI UR7, URZ, UR9, UR22 ;  /* 0x00000009ff073299 */ /* 0x000fc40008011616 */
[----:B------:R-:W-:Y:S02]  /*2960*/  UIMAD UR10, UR42, UR5, URZ ;  /* 0x000000052a0a72a4 */ /* 0x000fe4000f8e02ff */
[----:B------:R-:W-:Y:S02]  /*2970*/  USEL UR5, UR40, UR17, !UP2 ;  /* 0x0000001128057287 */ /* 0x000fe4000d000000 */
[----:B------:R-:W-:Y:S02]  /*2980*/  UIMAD UR12, UR42, UR7, URZ ;  /* 0x000000072a0c72a4 */ /* 0x000fe4000f8e02ff */
[----:B------:R-:W-:Y:S02]  /*2990*/  UISETP.GE.AND UP0, UPT, UR4, UR10, UPT ;  /* 0x0000000a0400728c */ /* 0x000fe4000bf06270 */
[----:B------:R-:W-:Y:S02]  /*29a0*/  UIMAD.WIDE.U32 UR10, UR4, UR8, URZ ;  /* 0x00000008040a72a5 */ /* 0x000fe4000f8e00ff */
[----:B------:R-:W-:-:S02]  /*29b0*/  UISETP.GE.OR UP0, UPT, UR5, UR12, UP0 ;  /* 0x0000000c0500728c */ /* 0x000fc40008706670 */
        /* <DEDUP_REMOVED lines=19> */
.L_x_41:
[----:B------:R-:W2:Y:S02]  /*2af0*/  LDCU UR4, c[0x0][0xb30] ;  /* 0x00016600ff0477ac */ /* 0x000ea40008000800 */
[----:B--2---:R-:W-:-:S09]  /*2b00*/  UISETP.NE.AND UP0, UPT, UR4, 0x1, UPT ;  /* 0x000000010400788c */ /* 0x004fd2000bf05270 */
[----:B------:R-:W-:Y:S05]  /*2b10*/  BRA.U UP0, `(.L_x_42) ;  /* 0x0000000100447547 */ /* 0x000fea000b800000 */
[----:B------:R-:W2:Y:S01]  /*2b20*/  LDCU.128 UR16, c[0x0][0xb10] ;  /* 0x00016200ff1077ac */ /* 0x000ea20008000c00 */
[----:B------:R-:W4:Y:S01]  /*2b30*/  LDCU UR10, c[0x0][0xb0c] ;  /* 0x00016180ff0a77ac */ /* 0x000f220008000800 */
[----:B------:R-:W1:Y:S01]  /*2b40*/  LDCU UR7, c[0x0][0xb20] ;  /* 0x00016400ff0777ac */ /* 0x000e620008000800 */
[----:B--2---:R-:W-:Y:S02]  /*2b50*/  UIMAD.WIDE.U32 UR8, UR40, UR16, URZ ;  /* 0x00000010280872a5 */ /* 0x004fe4000f8e00ff */
[----:B------:R-:W-:Y:S02]  /*2b60*/  UIMAD.WIDE.U32 UR4, UR39, UR19, URZ ;  /* 0x00000013270472a5 */ /* 0x000fe4000f8e00ff */
[----:B----4-:R-:W-:Y:S02]  /*2b70*/  UISETP.NE.AND UP2, UPT, UR10, 0x1, UPT ;  /* 0x000000010a00788c */ /* 0x010fe4000bf45270 */
[----:B------:R-:W-:Y:S01]  /*2b80*/  UISETP.NE.AND UP0, UPT, UR18, 0x1, UPT ;  /* 0x000000011200788c */ /* 0x000fe2000bf05270 */
[----:B------:R-:W-:-:S02]  /*2b90*/  UMOV UR8, UR9 ;  /* 0x0000000900087c82 */ /* 0x000fc40008000000 */
[----:B------:R-:W-:Y:S01]  /*2ba0*/  UMOV UR4, UR5 ;  /* 0x0000000500047c82 */ /* 0x000fe20008000000 */
[----:B------:R-:W-:Y:S02]  /*2bb0*/  USHF.R.U32.HI UR17, URZ, UR17, UR8 ;  /* 0x00000011ff117299 */ /* 0x000fe40008011608 */
[----:B-1----:R-:W-:Y:S02]  /*2bc0*/  USHF.R.U32.HI UR4, URZ, UR7, UR4 ;  /* 0x00000007ff047299 */ /* 0x002fe40008011604 */
[----:B------:R-:W-:Y:S02]  /*2bd0*/  USEL UR5, UR40, UR17, !UP2 ;  /* 0x0000001128057287 */ /* 0x000fe4000d000000 */
[----:B------:R-:W-:-:S04]  /*2be0*/  USEL UR4, UR39, UR4, !UP0 ;  /* 0x0000000427047287 */ /* 0x000fc8000c000000 */
[----:B------:R-:W-:Y:S02]  /*2bf0*/  UIADD3 UR7, UPT, UPT, UR5, -UR4, URZ ;  /* 0x8000000405077290 */ /* 0x000fe4000fffe0ff */
[----:B------:R-:W-:Y:S02]  /*2c00*/  UIADD3 UR4, UPT, UPT, -UR5, UR4, URZ ;  /* 0x0000000405047290 */ /* 0x000fe4000fffe1ff */
[----:B------:R-:W-:Y:S02]  /*2c10*/  UIMAD UR39, UR7, UR18, UR39 ;  /* 0x00000012072772a4 */ /* 0x000fe4000f8e0227 */
[----:B------:R-:W-:-:S12]  /*2c20*/  UIMAD UR40, UR4, UR10, UR40 ;  /* 0x0000000a042872a4 */ /* 0x000fd8000f8e0228 */
.L_x_42:
[----:B------:R-:W-:Y:S01]  /*2c30*/  VIADD R11, R11, 0x1 ;  /* 0x000000010b0b7836 */ /* 0x000fe20000000000 */
[----:B------:R-:W-:Y:S01]  /*2c40*/  R2UR UR4, R62 ;  /* 0x000000003e0472ca */ /* 0x000fe200000e0000 */
[----:B------:R-:W-:Y:S01]  /*2c50*/  UIADD3 UR20, UPT, UPT, UR40, UR63, URZ ;  /* 0x0000003f28147290 */ /* 0x000fe2000fffe0ff */
[----:B------:R-:W-:Y:S02]  /*2c60*/  PLOP3.LUT P1, PT, PT, PT, PT, 0x80, 0x8 ;  /* 0x000000000008781c */ /* 0x000fe40003f2f070 */
[----:B------:R-:W-:-:S04]  /*2c70*/  ISETP.NE.AND P0, PT, R11, 0x2, PT ;  /* 0x000000020b00780c */ /* 0x000fc80003f05270 */
[----:B------:R-:W-:Y:S02]  /*2c80*/  SEL R3, RZ, 0x1, P0 ;  /* 0x00000001ff037807 */ /* 0x000fe40000000000 */
[----:B------:R-:W-:Y:S02]  /*2c90*/  SEL R11, R11, RZ, P0 ;  /* 0x000000ff0b0b7207 */ /* 0x000fe40000000000 */
[----:B------:R-:W-:Y:S01]  /*2ca0*/  LOP3.LUT R10, R10, R3, RZ, 0x3c, !PT ;  /* 0x000000030a0a7212 */ /* 0x000fe200078e3cff */
[----:B------:R-:W-:Y:S01]  /*2cb0*/  UIADD3 UR26, UPT, UPT, UR39, UR4, URZ ;  /* 0x00000004271a7290 */ /* 0x000fe2000fffe0ff */
[----:B------:R-:W-:Y:S11]  /*2cc0*/  BRA.U UP1, `(.L_x_43) ;  /* 0xfffffff101347547 */ /* 0x000ff6000b83ffff */
[----:B------:R-:W-:Y:S01]  /*2cd0*/  UIADD3 UR13, UPT, UPT, UR13, 0x80, URZ ;  /* 0x000000800d0d7890 */ /* 0x000fe2000fffe0ff */
[----:B------:R-:W-:-:S03]  /*2ce0*/  SHF.L.U32 R3, R12, 0x1f, RZ ;  /* 0x0000001f0c037819 */ /* 0x000fc600000006ff */
[----:B------:R-:W-:-:S09]  /*2cf0*/  ULEA UR4, UR6, UR13, 0x3 ;  /* 0x0000000d06047291 */ /* 0x000fd2000f8e18ff */
[----:B------:R-:W2:Y:S02]  /*2d00*/  SYNCS.PHASECHK.TRANS64.TRYWAIT P0, [UR4], R3 ;  /* 0x00000003ff0075a7 */ /* 0x000ea40008001104 */
[----:B--2---:R-:W-:Y:S05]  /*2d10*/  @!P0 BRA `(.L_x_44) ;  /* 0x0000005c00388947 */ /* 0x004fea0003800000 */
.L_x_151:
[----:B------:R-:W-:-:S04]  /*2d20*/  UIADD3 UR4, UPT, UPT, UR6, 0x1, URZ ;  /* 0x0000000106047890 */ /* 0x000fc8000fffe0ff */
[----:B------:R-:W-:-:S04]  /*2d30*/  UISETP.NE.AND UP0, UPT, UR4, 0x10, UPT ;  /* 0x000000100400788c */ /* 0x000fc8000bf05270 */
[----:B------:R-:W-:Y:S02]  /*2d40*/  USEL UR6, URZ, 0x1, UP0 ;  /* 0x00000001ff067887 */ /* 0x000fe40008000000 */
[----:B------:R-:W-:-:S04]  /*2d50*/  USEL UR4, UR4, URZ, UP0 ;  /* 0x000000ff04047287 */ /* 0x000fc80008000000 */
[----:B------:R-:W-:Y:S01]  /*2d60*/  ULEA UR5, UR4, UR13, 0x3 ;  /* 0x0000000d04057291 */ /* 0x000fe2000f8e18ff */
[----:B------:R-:W-:-:S04]  /*2d70*/  LOP3.LUT R2, R12, UR6, RZ, 0x3c, !PT ;  /* 0x000000060c027c12 */ /* 0x000fc8000f8e3cff */
[----:B-1----:R-:W-:-:S04]  /*2d80*/  SHF.L.U32 R3, R2, 0x1f, RZ ;  /* 0x0000001f02037819 */ /* 0x002fc800000006ff */
[----:B------:R-:W1:Y:S02]  /*2d90*/  SYNCS.PHASECHK.TRANS64.TRYWAIT P0, [UR5], R3 ;  /* 0x00000003ff0075a7 */ /* 0x000e640008001105 */
[----:B-1----:R-:W-:Y:S05]  /*2da0*/  @!P0 BRA `(.L_x_45) ;  /* 0x0000005c002c8947 */ /* 0x002fea0003800000 */
.L_x_153:
        /* <DEDUP_REMOVED lines=9> */
.L_x_155:
        /* <DEDUP_REMOVED lines=9> */
.L_x_157:
        /* <DEDUP_REMOVED lines=9> */
.L_x_159:
        /* <DEDUP_REMOVED lines=9> */
.L_x_161:
        /* <DEDUP_REMOVED lines=9> */
.L_x_163:
        /* <DEDUP_REMOVED lines=9> */
.L_x_165:
        /* <DEDUP_REMOVED lines=9> */
.L_x_167:
        /* <DEDUP_REMOVED lines=9> */
.L_x_169:
        /* <DEDUP_REMOVED lines=9> */
.L_x_171:
        /* <DEDUP_REMOVED lines=9> */
.L_x_173:
        /* <DEDUP_REMOVED lines=9> */
.L_x_175:
        /* <DEDUP_REMOVED lines=9> */
.L_x_177:
        /* <DEDUP_REMOVED lines=9> */
.L_x_179:
[----:B------:R-:W-:-:S04]  /*3500*/  UIADD3 UR4, UPT, UPT, UR4, 0x1, URZ ;  /* 0x0000000104047890 */ /* 0x000fc8000fffe0ff */
[----:B------:R-:W-:-:S04]  /*3510*/  UISETP.NE.AND UP0, UPT, UR4, 0x10, UPT ;  /* 0x000000100400788c */ /* 0x000fc8000bf05270 */
[----:B------:R-:W-:Y:S02]  /*3520*/  USEL UR5, URZ, 0x1, UP0 ;  /* 0x00000001ff057887 */ /* 0x000fe40008000000 */
[----:B------:R-:W-:-:S04]  /*3530*/  USEL UR4, UR4, URZ, UP0 ;  /* 0x000000ff04047287 */ /* 0x000fc80008000000 */
[----:B------:R-:W-:Y:S01]  /*3540*/  ULEA UR4, UR4, UR13, 0x3 ;  /* 0x0000000d04047291 */ /* 0x000fe2000f8e18ff */
[----:B-1----:R-:W-:-:S04]  /*3550*/  LOP3.LUT R3, R2, UR5, RZ, 0x3c, !PT ;  /* 0x0000000502037c12 */ /* 0x002fc8000f8e3cff */
[----:B------:R-:W-:Y:S01]  /*3560*/  SHF.L.U32 R3, R3, 0x1f, RZ ;  /* 0x0000001f03037819 */ /* 0x000fe200000006ff */
[----:B------:R-:W-:-:S07]  /*3570*/  IMAD.U32 R0, RZ, RZ, UR4 ;  /* 0x00000004ff007e24 */ /* 0x000fce000f8e00ff */
.L_x_59:
[----:B-1----:R1:W2:Y:S02]  /*3580*/  SYNCS.PHASECHK.TRANS64.TRYWAIT P0, [R0+URZ], R3 ;  /* 0x00000003000075a7 */ /* 0x0022a400080011ff */
[----:B--2---:R-:W-:Y:S05]  /*3590*/  @!P0 NANOSLEEP.SYNCS 0x989680 ;  /* 0x009896800000895d */ /* 0x004fea0003900000 */
[----:B------:R-:W2:Y:S02]  /*35a0*/  @!P0 SYNCS.PHASECHK.TRANS64 P0, [R0+URZ], R3 ;  /* 0x00000003000085a7 */ /* 0x000ea400080010ff */
[----:B--23--:R-:W-:Y:S05]  /*35b0*/  @P0 EXIT ;  /* 0x000000000000094d */ /* 0x00cfea0003800000 */
[----:B------:R-:W-:Y:S05]  /*35c0*/  BRA `(.L_x_59) ;  /* 0xfffffffc00ec7947 */ /* 0x000fea000383ffff */
.L_x_23:
[----:B------:R-:W2:Y:S02]  /*35d0*/  S2UR UR4, SR_CgaCtaId ;  /* 0x00000000000479c3 */ /* 0x000ea40000008800 */
[----:B--2---:R-:W-:-:S04]  /*35e0*/  UISETP.NE.AND UP0, UPT, UR4, URZ, UPT ;  /* 0x000000ff0400728c */ /* 0x004fc8000bf05270 */
[----:B------:R-:W-:-:S09]  /*35f0*/  UISETP.NE.OR UP0, UPT, UR22, 0x1, UP0 ;  /* 0x000000011600788c */ /* 0x000fd20008705670 */
[----:B------:R-:W-:Y:S05]  /*3600*/  BRA.U UP0, `(.L_x_60) ;  /* 0x00000005004c7547 */ /* 0x000fea000b800000 */
[----:B------:R-:W2:Y:S01]  /*3610*/  S2UR UR5, SR_CgaCtaId ;  /* 0x00000000000579c3 */ /* 0x000ea20000008800 */
[----:B------:R-:W-:Y:S01]  /*3620*/  UMOV UR4, 0x400 ;  /* 0x0000040000047882 */ /* 0x000fe20000000000 */
[----:B------:R-:W-:Y:S01]  /*3630*/  ISETP.GE.U32.AND P2, PT, R0, 0x8, PT ;  /* 0x000000080000780c */ /* 0x000fe20003f46070 */
[----:B------:R-:W-:Y:S01]  /*3640*/  IMAD.MOV.U32 R12, RZ, RZ, 0x1 ;  /* 0x00000001ff0c7424 */ /* 0x000fe200078e00ff */
[----:B------:R-:W-:Y:S02]  /*3650*/  CS2R R10, SRZ ;  /* 0x00000000000a7805 */ /* 0x000fe4000001ff00 */
[----:B------:R-:W-:Y:S01]  /*3660*/  CS2R R8, SRZ ;  /* 0x0000000000087805 */ /* 0x000fe2000001ff00 */
[----:B--2---:R-:W-:-:S03]  /*3670*/  ULEA UR6, UR5, UR4, 0x18 ;  /* 0x0000000405067291 */ /* 0x004fc6000f8ec0ff */
[----:B------:R-:W-:-:S09]  /*3680*/  UMOV UR5, URZ ;  /* 0x000000ff00057c82 */ /* 0x000fd20008000000 */
.L_x_64:
[----:B------:R-:W-:Y:S02]  /*3690*/  LEA R2, R8, UR6, 0x3 ;  /* 0x0000000608027c11 */ /* 0x000fe4000f8e18ff */
[----:B------:R-:W-:-:S03]  /*36a0*/  SHF.L.U32 R5, R9, 0x1f, RZ ;  /* 0x0000001f09057819 */ /* 0x000fc600000006ff */
[----:B------:R-:W-:Y:S01]  /*36b0*/  VIADD R4, R2, 0x1b0 ;  /* 0x000001b002047836 */ /* 0x000fe20000000000 */
[----:B------:R-:W2:Y:S02]  /*36c0*/  SYNCS.PHASECHK.TRANS64.TRYWAIT P0, [R2+URZ+0x1a0], R5 ;  /* 0x0001a005020075a7 */ /* 0x000ea400080011ff */
[----:B--2---:R-:W-:Y:S05]  /*36d0*/  @!P0 BRA `(.L_x_61) ;  /* 0x0000005800308947 */ /* 0x004fea0003800000 */
.L_x_180:
[----:B------:R-:W-:Y:S01]  /*36e0*/  ULEA UR4, UR5, UR6, 0x3 ;  /* 0x0000000605047291 */ /* 0x000fe2000f8e18ff */
[----:B------:R-:W-:Y:S02]  /*36f0*/  PRMT R4, RZ, 0x654, R4 ;  /* 0x00000654ff047816 */ /* 0x000fe40000000004 */
[----:B--2---:R-:W-:Y:S01]  /*3700*/  SHF.L.U32 R5, R12, 0x1f, RZ ;  /* 0x0000001f0c057819 */ /* 0x004fe200000006ff */
[----:B------:R-:W-:Y:S01]  /*3710*/  UIADD3 UR7, UPT, UPT, UR4, 0x140, URZ ;  /* 0x0000014004077890 */ /* 0x000fe2000fffe0ff */
[----:B------:R2:W-:Y:S05]  /*3720*/  SYNCS.ARRIVE.TRANS64.RED.A1T0 RZ, [R4+URZ], RZ ;  /* 0x000000ff04ff79a7 */ /* 0x0005ea00081004ff */
[----:B------:R-:W-:Y:S01]  /*3730*/  IMAD.U32 R7, RZ, RZ, UR7 ;  /* 0x00000007ff077e24 */ /* 0x000fe2000f8e00ff */
[----:B------:R-:W3:Y:S04]  /*3740*/  SYNCS.PHASECHK.TRANS64.TRYWAIT P0, [UR4+0x150], R5 ;  /* 0x00015005ff0075a7 */ /* 0x000ee80008001104 */
[----:B------:R-:W-:Y:S01]  /*3750*/  PRMT R6, R0, 0x654, R7 ;  /* 0x0000065400067816 */ /* 0x000fe20000000007 */
[----:B--2---:R-:W-:Y:S01]  /*3760*/  @!P2 IMAD.MOV.U32 R4, RZ, RZ, 0x10 ;  /* 0x00000010ff04a424 */ /* 0x004fe200078e00ff */
[----:B---3--:R-:W-:Y:S06]  /*3770*/  @!P0 BRA `(.L_x_62) ;  /* 0x00000058001c8947 */ /* 0x008fec0003800000 */
.L_x_182:
[----:B------:R-:W-:Y:S01]  /*3780*/  ULEA UR8, UR5, UR6, 0x4 ;  /* 0x0000000605087291 */ /* 0x000fe2000f8e20ff */
[----:B------:R-:W-:Y:S01]  /*3790*/  SEL R3, R6, R3, !P2 ;  /* 0x0000000306037207 */ /* 0x000fe20005000000 */
[----:B------:R-:W-:Y:S01]  /*37a0*/  UIADD3 UR9, UPT, UPT, UR4, 0x140, URZ ;  /* 0x0000014004097890 */ /* 0x000fe2000fffe0ff */
[----:B--2---:R-:W-:Y:S01]  /*37b0*/  LEA R2, R11, UR6, 0x3 ;  /* 0x000000060b027c11 */ /* 0x004fe2000f8e18ff */
[----:B------:R-:W-:Y:S01]  /*37c0*/  UIADD3 UR8, UPT, UPT, UR8, 0x1d0, URZ ;  /* 0x000001d008087890 */ /* 0x000fe2000fffe0ff */
[----:B------:R-:W-:Y:S01]  /*37d0*/  SHF.L.U32 R5, R10, 0x1f, RZ ;  /* 0x0000001f0a057819 */ /* 0x000fe200000006ff */
[----:B------:R2:W-:Y:S01]  /*37e0*/  @!P2 SYNCS.ARRIVE.TRANS64.RED RZ, [R3+URZ], R4 ;  /* 0x0000000403ffa9a7 */ /* 0x0005e200080004ff */
[----:B------:R-:W-:Y:S01]  /*37f0*/  UIADD3 UR4, UPT, UPT, UR5, 0x1, URZ ;  /* 0x0000000105047890 */ /* 0x000fe2000fffe0ff */
[----:B------:R-:W-:-:S03]  /*3800*/  VIADD R8, R8, 0x1 ;  /* 0x0000000108087836 */ /* 0x000fc60000000000 */
[----:B------:R-:W-:Y:S02]  /*3810*/  UISETP.NE.AND UP0, UPT, UR4, 0x2, UPT ;  /* 0x000000020400788c */ /* 0x000fe4000bf05270 */
[----:B------:R-:W-:Y:S06]  /*3820*/  UGETNEXTWORKID.BROADCAST [UR8], [UR9] ;  /* 0x00000000080073ca */ /* 0x000fec0008000100 */
[----:B------:R-:W-:Y:S01]  /*3830*/  USEL UR7, URZ, 0x1, UP0 ;  /* 0x00000001ff077887 */ /* 0x000fe20008000000 */
[----:B------:R-:W-:Y:S01]  /*3840*/  ISETP.NE.AND P0, PT, R8, 0x2, PT ;  /* 0x000000020800780c */ /* 0x000fe20003f05270 */
[----:B------:R-:W-:Y:S01]  /*3850*/  USEL UR5, UR4, URZ, UP0 ;  /* 0x000000ff04057287 */ /* 0x000fe20008000000 */
[----:B------:R-:W3:Y:S03]  /*3860*/  SYNCS.PHASECHK.TRANS64.TRYWAIT P1, [R2+URZ+0x140], R5 ;  /* 0x00014005020075a7 */ /* 0x000ee600080211ff */
[----:B------:R-:W-:Y:S01]  /*3870*/  LOP3.LUT R12, R12, UR7, RZ, 0x3c, !PT ;  /* 0x000000070c0c7c12 */ /* 0x000fe2000f8e3cff */
[----:B--23--:R-:W-:Y:S07]  /*3880*/  @!P1 BRA `(.L_x_63) ;  /* 0x0000005400f09947 */ /* 0x00cfee0003800000 */
.L_x_183:
[C---:B------:R-:W-:Y:S01]  /*3890*/  LEA R4, R11.reuse, UR6, 0x4 ;  /* 0x000000060b047c11 */ /* 0x040fe2000f8e20ff */
[----:B--2---:R-:W-:Y:S01]  /*38a0*/  VIADD R2, R2, 0x150 ;  /* 0x0000015002027836 */ /* 0x004fe20000000000 */
[----:B------:R-:W-:Y:S01]  /*38b0*/  SEL R8, R8, RZ, P0 ;  /* 0x000000ff08087207 */ /* 0x000fe20000000000 */
[----:B------:R-:W-:-:S03]  /*38c0*/  VIADD R11, R11, 0x1 ;  /* 0x000000010b0b7836 */ /* 0x000fc60000000000 */
[----:B------:R-:W2:Y:S01]  /*38d0*/  LDS.128 R4, [R4+0x1d0] ;  /* 0x0001d00004047984 */ /* 0x000ea20000000c00 */
[----:B------:R-:W-:Y:S02]  /*38e0*/  PRMT R2, RZ, 0x654, R2 ;  /* 0x00000654ff027816 */ /* 0x000fe40000000002 */
[C---:B------:R-:W-:Y:S01]  /*38f0*/  ISETP.NE.AND P1, PT, R11.reuse, 0x2, PT ;  /* 0x000000020b00780c */ /* 0x040fe20003f25270 */
[----:B------:R-:W-:Y:S01]  /*3900*/  @!PT LDS RZ, [RZ] ;  /* 0x00000000fffff984 */ /* 0x000fe20000000800 */
[----:B------:R-:W-:Y:S01]  /*3910*/  @!PT LDS RZ, [RZ] ;  /* 0x00000000fffff984 */ /* 0x000fe20000000800 */
[----:B------:R-:W-:Y:S01]  /*3920*/  @!PT LDS RZ, [RZ] ;  /* 0x00000000fffff984 */ /* 0x000fe20000000800 */
[----:B------:R-:W-:Y:S01]  /*3930*/  @!PT LDS RZ, [RZ] ;  /* 0x00000000fffff984 */ /* 0x000fe20000000800 */
[----:B------:R3:W-:Y:S06]  /*3940*/  MEMBAR.ALL.CTA ;  /* 0x0000000000007992 */ /* 0x0007ec0000008000 */
[----:B---3--:R-:W3:Y:S01]  /*3950*/  FENCE.VIEW.ASYNC.S ;  /* 0x00000000000073c6 */ /* 0x008ee20000000000 */
[----:B------:R-:W-:Y:S01]  /*3960*/  SEL R11, R11, RZ, P1 ;  /* 0x000000ff0b0b7207 */ /* 0x000fe20000800000 */
[----:B---3--:R3:W-:Y:S01]  /*3970*/  SYNCS.ARRIVE.TRANS64.RED.A1T0 RZ, [R2+URZ], RZ ;  /* 0x000000ff02ff79a7 */ /* 0x0087e200081004ff */
[----:B--2---:R-:W-:-:S02]  /*3980*/  LOP3.LUT P3, RZ, R6, 0x1, RZ, 0xc0, !PT ;  /* 0x0000000106ff7812 */ /* 0x004fc4000786c0ff */
[----:B------:R-:W-:-:S04]  /*3990*/  SEL R5, RZ, 0x1, P1 ;  /* 0x00000001ff057807 */ /* 0x000fc80000800000 */
[----:B------:R-:W-:Y:S02]  /*39a0*/  LOP3.LUT R10, R10, R5, RZ, 0x3c, !PT ;  /* 0x000000050a0a7212 */ /* 0x000fe400078e3cff */
[----:B---3--:R-:W-:-:S04]  /*39b0*/  SEL R2, RZ, 0x1, P0 ;  /* 0x00000001ff027807 */ /* 0x008fc80000000000 */
[----:B------:R-:W-:Y:S01]  /*39c0*/  LOP3.LUT R9, R9, R2, RZ, 0x3c, !PT ;  /* 0x0000000209097212 */ /* 0x000fe200078e3cff */
[----:B------:R-:W-:Y:S06]  /*39d0*/  @P3 BRA `(.L_x_64) ;  /* 0xfffffffc002c3947 */ /* 0x000fec000383ffff */
[----:B------:R-:W-:Y:S01]  /*39e0*/  ULEA UR4, UR5, UR6, 0x3 ;  /* 0x0000000605047291 */ /* 0x000fe2000f8e18ff */
[----:B------:R-:W-:-:S08]  /*39f0*/  SHF.L.U32 R3, R12, 0x1f, RZ ;  /* 0x0000001f0c037819 */ /* 0x000fd000000006ff */
[----:B------:R-:W2:Y:S02]  /*3a00*/  SYNCS.PHASECHK.TRANS64 P0, [UR4+0x150], R3 ;  /* 0x00015003ff0075a7 */ /* 0x000ea40008001004 */
[----:B--2---:R-:W-:Y:S05]  /*3a10*/  @P0 BRA `(.L_x_65) ;  /* 0x0000000000080947 */ /* 0x004fea0003800000 */
[----:B------:R-:W2:Y:S02]  /*3a20*/  SYNCS.PHASECHK.TRANS64.TRYWAIT P0, [UR4+0x150], R3 ;  /* 0x00015003ff0075a7 */ /* 0x000ea40008001104 */
[----:B--2---:R-:W-:Y:S05]  /*3a30*/  @!P0 BRA `(.L_x_66) ;  /* 0x0000005400988947 */ /* 0x004fea0003800000 */
.L_x_65:
[----:B------:R-:W-:-:S04]  /*3a40*/  UIADD3 UR7, UPT, UPT, UR5, 0x1, URZ ;  /* 0x0000000105077890 */ /* 0x000fc8000fffe0ff */
[----:B------:R-:W-:-:S04]  /*3a50*/  UISETP.NE.AND UP0, UPT, UR7, 0x2, UPT ;  /* 0x000000020700788c */ /* 0x000fc8000bf05270 */
[----:B------:R-:W-:Y:S02]  /*3a60*/  USEL UR8, URZ, 0x1, UP0 ;  /* 0x00000001ff087887 */ /* 0x000fe40008000000 */
[----:B------:R-:W-:-:S04]  /*3a70*/  USEL UR7, UR7, URZ, UP0 ;  /* 0x000000ff07077287 */ /* 0x000fc80008000000 */
[----:B------:R-:W-:Y:S01]  /*3a80*/  ULEA UR7, UR7, UR6, 0x3 ;  /* 0x0000000607077291 */ /* 0x000fe2000f8e18ff */
[----:B--2---:R-:W-:-:S04]  /*3a90*/  LOP3.LUT R3, R12, UR8, RZ, 0x3c, !PT ;  /* 0x000000080c037c12 */ /* 0x004fc8000f8e3cff */
[----:B------:R-:W-:-:S04]  /*3aa0*/  SHF.L.U32 R0, R3, 0x1f, RZ ;  /* 0x0000001f03007819 */ /* 0x000fc800000006ff */
[----:B------:R-:W2:Y:S02]  /*3ab0*/  SYNCS.PHASECHK.TRANS64 P0, [UR7+0x150], R0 ;  /* 0x00015000ff0075a7 */ /* 0x000ea40008001007 */
[----:B-12---:R-:W-:Y:S05]  /*3ac0*/  @P0 EXIT ;  /* 0x000000000000094d */ /* 0x006fea0003800000 */
[----:B------:R-:W-:Y:S02]  /*3ad0*/  SHF.L.U32 R3, R3, 0x1f, RZ ;  /* 0x0000001f03037819 */ /* 0x000fe400000006ff */
[----:B------:R-:W-:-:S07]  /*3ae0*/  MOV R0, UR7 ;  /* 0x0000000700007c02 */ /* 0x000fce0008000f00 */
.L_x_67:
[----:B-1----:R1:W2:Y:S02]  /*3af0*/  SYNCS.PHASECHK.TRANS64.TRYWAIT P0, [R0+URZ+0x150], R3 ;  /* 0x00015003000075a7 */ /* 0x0022a400080011ff */
[----:B--2---:R-:W-:Y:S05]  /*3b00*/  @!P0 NANOSLEEP.SYNCS 0x989680 ;  /* 0x009896800000895d */ /* 0x004fea0003900000 */
[----:B------:R-:W2:Y:S02]  /*3b10*/  @!P0 SYNCS.PHASECHK.TRANS64 P0, [R0+URZ+0x150], R3 ;  /* 0x00015003000085a7 */ /* 0x000ea400080010ff */
[----:B--2---:R-:W-:Y:S05]  /*3b20*/  @P0 EXIT ;  /* 0x000000000000094d */ /* 0x004fea0003800000 */
[----:B------:R-:W-:Y:S05]  /*3b30*/  BRA `(.L_x_67) ;  /* 0xfffffffc00ec7947 */ /* 0x000fea000383ffff */
.L_x_60:
[----:B------:R-:W-:Y:S05]  /*3b40*/  BRA.U UP6, `(.L_x_68) ;  /* 0x0000001106dc7547 */ /* 0x000fea000b800000 */
[----:B------:R-:W2:Y:S01]  /*3b50*/  S2UR UR7, SR_CgaCtaId ;  /* 0x00000000000779c3 */ /* 0x000ea20000008800 */
[----:B------:R-:W-:Y:S01]  /*3b60*/  UMOV UR4, 0x40 ;  /* 0x0000004000047882 */ /* 0x000fe20000000000 */
[----:B------:R-:W-:Y:S01]  /*3b70*/  NOP ;  /* 0x0000000000007918 */ /* 0x000fe20000000000 */
[----:B------:R-:W-:Y:S01]  /*3b80*/  UMOV UR6, 0x400 ;  /* 0x0000040000067882 */ /* 0x000fe20000000000 */
[----:B--2---:R-:W-:Y:S02]  /*3b90*/  ULEA UR5, UR7, UR4, 0x18 ;  /* 0x0000000407057291 */ /* 0x004fe4000f8ec0ff */
[----:B------:R-:W-:-:S07]  /*3ba0*/  ULEA UR6, UR7, UR6, 0x18 ;  /* 0x0000000607067291 */ /* 0x000fce000f8ec0ff */
[----:B------:R-:W2:Y:S02]  /*3bb0*/  LDS.U8 R0, [UR5+0x1c] ;  /* 0x00001c05ff007984 */ /* 0x000ea40008000000 */
[----:B--2---:R-:W-:-:S13]  /*3bc0*/  ISETP.NE.AND P0, PT, R0, RZ, PT ;  /* 0x000000ff0000720c */ /* 0x004fda0003f05270 */
[----:B------:R-:W-:Y:S05]  /*3bd0*/  @P0 BRA `(.L_x_69) ;  /* 0x0000000400080947 */ /* 0x000fea0003800000 */
[----:B------:R-:W-:Y:S02]  /*3be0*/  UISETP.NE.U32.AND UP1, UPT, UR46, 0x1, UPT ;  /* 0x000000012e00788c */ /* 0x000fe4000bf25070 */
[----:B------:R-:W-:-:S07]  /*3bf0*/  UIADD3 UR7, UPT, UPT, UR5, 0x8, URZ ;  /* 0x0000000805077890 */ /* 0x000fce000fffe0ff */
[----:B------:R-:W-:Y:S05]  /*3c00*/  BRA.U !UP1, `(.L_x_70) ;  /* 0x00000001099c7547 */ /* 0x000fea000b800000 */
[----:B------:R-:W-:Y:S01]  /*3c10*/  ELECT P0, URZ, PT ;  /* 0x0000000000ff782f */ /* 0x000fe20003800000 */
[----:B------:R-:W-:-:S12]  /*3c20*/  BSSY B0, `(.L_x_70) ;  /* 0x0000025000007945 */ /* 0x000fd80003800000 */
[----:B------:R-:W-:Y:S05]  /*3c30*/  @!P0 BRA `(.L_x_71) ;  /* 0x00000000008c8947 */ /* 0x000fea0003800000 */
[----:B------:R-:W-:-:S05]  /*3c40*/  UMOV UR4, 0x10 ;  /* 0x0000001000047882 */ /* 0x000fca0000000000 */
[----:B------:R-:W-:Y:S04]  /*3c50*/  DEPBAR.LE SB2, 0x36 ;  /* 0x0000ad800000791a */ /* 0x000fe80000000000 */
[----:B------:R-:W2:Y:S02]  /*3c60*/  UTCATOMSWS.2CTA.FIND_AND_SET.ALIGN UP0, UR4, UR4 ;  /* 0x00000004000475e3 */ /* 0x000ea40008200800 */
[----:B--2---:R-:W-:Y:S01]  /*3c70*/  MOV R11, UR4 ;  /* 0x00000004000b7c02 */ /* 0x004fe20008000f00 */
[----:B------:R-:W-:Y:S06]  /*3c80*/  BRA.U UP0, `(.L_x_72) ;  /* 0x0000000100187547 */ /* 0x000fec000b800000 */
.L_x_73:
[----:B------:R-:W-:Y:S05]  /*3c90*/  NANOSLEEP 0x64 ;  /* 0x000000640000795d */ /* 0x000fea0003800000 */
[----:B------:R-:W-:-:S05]  /*3ca0*/  UMOV UR4, 0x10 ;  /* 0x0000001000047882 */ /* 0x000fca0000000000 */
[----:B------:R-:W-:Y:S04]  /*3cb0*/  DEPBAR.LE SB2, 0x36 ;  /* 0x0000ad800000791a */ /* 0x000fe80000000000 */
[----:B------:R-:W2:Y:S02]  /*3cc0*/  UTCATOMSWS.2CTA.FIND_AND_SET.ALIGN UP0, UR4, UR4 ;  /* 0x00000004000475e3 */ /* 0x000ea40008200800 */
[----:B--2---:R-:W-:Y:S01]  /*3cd0*/  MOV R11, UR4 ;  /* 0x00000004000b7c02 */ /* 0x004fe20008000f00 */
[----:B------:R-:W-:Y:S05]  /*3ce0*/  BRA.U !UP0, `(.L_x_73) ;  /* 0xfffffffd08e87547 */ /* 0x000fea000b83ffff */
.L_x_72:
[----:B------:R-:W2:Y:S01]  /*3cf0*/  LDS R7, [UR5+0x10] ;  /* 0x00001005ff077984 */ /* 0x000ea20008000800 */
[----:B------:R-:W-:Y:S01]  /*3d00*/  IMAD.U32 R5, RZ, RZ, UR6 ;  /* 0x00000006ff057e24 */ /* 0x000fe2000f8e00ff */
[----:B------:R-:W-:-:S03]  /*3d10*/  MOV R4, UR45 ;  /* 0x0000002d00047c02 */ /* 0x000fc60008000f00 */
[----:B------:R-:W-:Y:S01]  /*3d20*/  VIADD R5, R5, 0x1f0 ;  /* 0x000001f005057836 */ /* 0x000fe20000000000 */
[----:B--2---:R-:W-:-:S04]  /*3d30*/  SHF.L.U32 R7, R7, 0x1f, RZ ;  /* 0x0000001f07077819 */ /* 0x004fc800000006ff */
[----:B------:R-:W2:Y:S02]  /*3d40*/  SYNCS.PHASECHK.TRANS64.TRYWAIT P0, [UR5+0x8], R7 ;  /* 0x00000807ff0075a7 */ /* 0x000ea40008001105 */
[----:B--2---:R-:W-:Y:S05]  /*3d50*/  @P0 BRA `(.L_x_74) ;  /* 0x0000000000080947 */ /* 0x004fea0003800000 */
[----:B------:R-:W2:Y:S02]  /*3d60*/  SYNCS.PHASECHK.TRANS64.TRYWAIT P0, [UR5+0x8], R7 ;  /* 0x00000807ff0075a7 */ /* 0x000ea40008001105 */
[----:B--2---:R-:W-:Y:S05]  /*3d70*/  @!P0 BRA `(.L_x_75) ;  /* 0x0000005000e08947 */ /* 0x004fea0003800000 */
.L_x_74:
[----:B--2---:R-:W-:Y:S01]  /*3d80*/  HFMA2 R0, -RZ, RZ, 0, 5.9604644775390625e-08 ;  /* 0x00000001ff007431 */ /* 0x004fe200000001ff */
[----:B------:R-:W-:Y:S01]  /*3d90*/  UPRMT UR4, UR45, 0x654, UR7 ;  /* 0x000006542d047896 */ /* 0x000fe20008000007 */
[----:B------:R-:W-:Y:S01]  /*3da0*/  IMAD.MOV.U32 R8, RZ, RZ, 0xffff ;  /* 0x0000ffffff087424 */ /* 0x000fe200078e00ff */
[----:B------:R-:W-:Y:S01]  /*3db0*/  PRMT R4, R4, 0x654, R5 ;  /* 0x0000065404047816 */ /* 0x000fe20000000005 */
[----:B------:R-:W-:Y:S02]  /*3dc0*/  IMAD.MOV.U32 R6, RZ, RZ, 0x4 ;  /* 0x00000004ff067424 */ /* 0x000fe400078e00ff */
[----:B------:R-:W-:Y:S01]  /*3dd0*/  IMAD.SHL.U32 R9, R11, 0x20, RZ ;  /* 0x000000200b097824 */ /* 0x000fe200078e00ff */
[----:B------:R-:W-:Y:S02]  /*3de0*/  MOV R5, UR4 ;  /* 0x0000000400057c02 */ /* 0x000fe40008000f00 */
[-C--:B------:R-:W-:Y:S01]  /*3df0*/  SHF.L.U32 R8, R8, R11.reuse, RZ ;  /* 0x0000000b08087219 */ /* 0x080fe200000006ff */
[----:B------:R2:W-:Y:S01]  /*3e00*/  SYNCS.ARRIVE.TRANS64.RED RZ, [UR4], R6 ;  /* 0x00000006ffff79a7 */ /* 0x0005e20008000404 */
[----:B------:R-:W-:Y:S01]  /*3e10*/  SHF.L.U32 R7, R0, R11, RZ ;  /* 0x0000000b00077219 */ /* 0x000fe200000006ff */
[----:B------:R2:W-:Y:S04]  /*3e20*/  STS [UR6+0x1f0], R9 ;  /* 0x0001f009ff007988 */ /* 0x0005e80008000806 */
[----:B------:R2:W-:Y:S04]  /*3e30*/  STAS [R4.64], R11 ;  /* 0x0000000b04007dbd */ /* 0x0005e8000c0008ff */
[----:B------:R2:W-:Y:S04]  /*3e40*/  ATOMS.OR RZ, [UR5+0x14], R8 ;  /* 0x00001408ffff798c */ /* 0x0005e8000b000005 */
[----:B------:R2:W-:Y:S04]  /*3e50*/  ATOMS.OR RZ, [UR5+0x18], R7 ;  /* 0x00001807ffff798c */ /* 0x0005e8000b000005 */
[----:B------:R2:W-:Y:S02]  /*3e60*/  ATOMS.XOR RZ, [UR5+0x10], R0 ;  /* 0x00001000ffff798c */ /* 0x0005e4000b800005 */
.L_x_71:
[----:B-1----:R-:W-:Y:S05]  /*3e70*/  BSYNC B0 ;  /* 0x0000000000007941 */ /* 0x002fea0003800000 */
.L_x_70:
[----:B------:R-:W-:Y:S05]  /*3e80*/  BRA.U UP1, `(.L_x_76) ;  /* 0x00000001016c7547 */ /* 0x000fea000b800000 */
[----:B------:R-:W-:-:S03]  /*3e90*/  UMOV UR4, 0xffffffff ;  /* 0xffffffff00047882 */ /* 0x000fc60000000000 */
[----:B------:R-:W-:Y:S05]  /*3ea0*/  BRA.DIV UR4, `(.L_x_77) ;  /* 0x0000005204ac7947 */ /* 0x000fea000b800000 */
[----:B------:R-:W-:-:S13]  /*3eb0*/  ELECT P0, URZ, PT ;  /* 0x0000000000ff782f */ /* 0x000fda0003800000 */
.L_x_187:
[----:B------:R-:W-:Y:S05]  /*3ec0*/  @!P0 BRA `(.L_x_76) ;  /* 0x00000000005c8947 */ /* 0x000fea0003800000 */
[----:B--2---:R-:W2:Y:S02]  /*3ed0*/  LDS R5, [UR5+0x10] ;  /* 0x00001005ff057984 */ /* 0x004ea40008000800 */
[----:B--2---:R-:W-:-:S04]  /*3ee0*/  SHF.L.U32 R5, R5, 0x1f, RZ ;  /* 0x0000001f05057819 */ /* 0x004fc800000006ff */
[----:B------:R-:W2:Y:S02]  /*3ef0*/  SYNCS.PHASECHK.TRANS64.TRYWAIT P0, [UR5+0x8], R5 ;  /* 0x00000805ff0075a7 */ /* 0x000ea40008001105 */
[----:B--2---:R-:W-:Y:S05]  /*3f00*/  @P0 BRA `(.L_x_78) ;  /* 0x0000000000080947 */ /* 0x004fea0003800000 */
[----:B------:R-:W2:Y:S02]  /*3f10*/  SYNCS.PHASECHK.TRANS64.TRYWAIT P0, [UR5+0x8], R5 ;  /* 0x00000805ff0075a7 */ /* 0x000ea40008001105 */
[----:B--2---:R-:W-:Y:S05]  /*3f20*/  @!P0 BRA `(.L_x_79) ;  /* 0x0000005000b08947 */ /* 0x004fea0003800000 */
.L_x_78:
[----:B------:R-:W3:Y:S01]  /*3f30*/  LDS R7, [UR6+0x1f0] ;  /* 0x0001f006ff077984 */ /* 0x000ee20008000800 */
[----:B--2---:R-:W-:Y:S02]  /*3f40*/  HFMA2 R0, -RZ, RZ, 0, 5.9604644775390625e-08 ;  /* 0x00000001ff007431 */ /* 0x004fe400000001ff */
[----:B------:R-:W-:Y:S01]  /*3f50*/  IMAD.MOV.U32 R4, RZ, RZ, 0xffff ;  /* 0x0000ffffff047424 */ /* 0x000fe200078e00ff */
[----:B------:R-:W-:Y:S01]  /*3f60*/  UPRMT UR4, UR45, 0x654, UR7 ;  /* 0x000006542d047896 */ /* 0x000fe20008000007 */
[----:B---3--:R-:W-:-:S03]  /*3f70*/  IMAD.SHL.U32 R5, R7, 0x20, RZ ;  /* 0x0000002007057824 */ /* 0x008fc600078e00ff */
[-C--:B------:R-:W-:Y:S02]  /*3f80*/  SHF.L.U32 R4, R4, R7.reuse, RZ ;  /* 0x0000000704047219 */ /* 0x080fe400000006ff */
[----:B------:R-:W-:Y:S01]  /*3f90*/  SHF.L.U32 R7, R0, R7, RZ ;  /* 0x0000000700077219 */ /* 0x000fe200000006ff */
[----:B------:R3:W-:Y:S04]  /*3fa0*/  STS [UR6+0x1f0], R5 ;  /* 0x0001f005ff007988 */ /* 0x0007e80008000806 */
[----:B------:R3:W-:Y:S04]  /*3fb0*/  ATOMS.OR RZ, [UR5+0x14], R4 ;  /* 0x00001404ffff798c */ /* 0x0007e8000b000005 */
[----:B------:R3:W-:Y:S01]  /*3fc0*/  ATOMS.OR RZ, [UR5+0x18], R7 ;  /* 0x00001807ffff798c */ /* 0x0007e2000b000005 */
[----:B------:R-:W-:Y:S03]  /*3fd0*/  SYNCS.ARRIVE.TRANS64.RED.A1T0 RZ, [UR4], RZ ;  /* 0x000000ffffff79a7 */ /* 0x000fe60008100404 */
[----:B------:R3:W-:Y:S01]  /*3fe0*/  ATOMS.XOR RZ, [UR5+0x10], R0 ;  /* 0x00001000ffff798c */ /* 0x0007e2000b800005 */
[----:B------:R-:W-:Y:S05]  /*3ff0*/  BRA `(.L_x_76) ;  /* 0x0000000000107947 */ /* 0x000fea0003800000 */
.L_x_69:
[----:B------:R-:W-:Y:S02]  /*4000*/  MOV R0, 0xffffffff ;  /* 0xffffffff00007802 */ /* 0x000fe40000000f00 */
[----:B------:R-:W-:-:S03]  /*4010*/  MOV R4, 0x4040 ;  /* 0x0000404000047802 */ /* 0x000fc60000000f00 */
[----:B------:R2:W-:Y:S04]  /*4020*/  STS [UR6+0x1f0], R0 ;  /* 0x0001f000ff007988 */ /* 0x0005e80008000806 */
[----:B-12--5:R-:W-:Y:S05]  /*4030*/  CALL.REL.NOINC `($__internal_1_$__cuda_sm10x_tcgen05_guardrail_trap_phase_invalid_during_alloc) ;  /* 0x0000005800107944 */ /* 0x026fea0003c00000 */
.L_x_76:
[----:B------:R-:W-:Y:S05]  /*4040*/  WARPSYNC.ALL ;  /* 0x0000000000007948 */ /* 0x000fea0003800000 */
[----:B------:R-:W4:Y:S01]  /*4050*/  S2UR UR4, SR_CgaCtaId ;  /* 0x00000000000479c3 */ /* 0x000f220000008800 */
[----:B------:R-:W-:Y:S01]  /*4060*/  UMOV UR26, 0x400 ;  /* 0x00000400001a7882 */ /* 0x000fe20000000000 */
[----:B------:R-:W-:-:S06]  /*4070*/  NOP ;  /* 0x0000000000007918 */ /* 0x000fcc0000000000 */
[----:B------:R-:W-:Y:S06]  /*4080*/  BAR.ARV 0x6, 0xa0 ;  /* 0x0182800000007b1d */ /* 0x000fec0000002000 */
[----:B------:R-:W1:Y:S01]  /*4090*/  LDCU UR6, c[0x0][0x38c] ;  /* 0x00007180ff0677ac */ /* 0x000e620008000800 */
[----:B------:R-:W-:Y:S01]  /*40a0*/  LOP3.LUT R3, R3, 0xffff, RZ, 0xc0, !PT ;  /* 0x0000ffff03037812 */ /* 0x000fe200078ec0ff */
[----:B--2---:R-:W-:Y:S01]  /*40b0*/  IMAD.MOV.U32 R9, RZ, RZ, 0x1 ;  /* 0x00000001ff097424 */ /* 0x004fe200078e00ff */
[----:B------:R-:W-:Y:S01]  /*40c0*/  LOP3.LUT R2, R2, 0xffff, RZ, 0xc0, !PT ;  /* 0x0000ffff02027812 */ /* 0x000fe200078ec0ff */
[----:B------:R-:W-:Y:S01]  /*40d0*/  IMAD.MOV.U32 R8, RZ, RZ, RZ ;  /* 0x000000ffff087224 */ /* 0x000fe200078e00ff */
[----:B------:R-:W-:Y:S01]  /*40e0*/  R2UR UR28, R3 ;  /* 0x00000000031c72ca */ /* 0x000fe200000e0000 */
[----:B------:R-:W-:Y:S01]  /*40f0*/  UMOV UR32, URZ ;  /* 0x000000ff00207c82 */ /* 0x000fe20008000000 */
[----:B------:R-:W-:-:S02]  /*4100*/  R2UR UR42, R2 ;  /* 0x00000000022a72ca */ /* 0x000fc400000e0000 */
[----:B------:R-:W-:Y:S01]  /*4110*/  CS2R R2, SRZ ;  /* 0x0000000000027805 */ /* 0x000fe2000001ff00 */
[----:B------:R-:W-:Y:S01]  /*4120*/  UMOV UR23, URZ ;  /* 0x000000ff00177c82 */ /* 0x000fe20008000000 */
[----:B----4-:R-:W-:Y:S01]  /*4130*/  ULEA UR26, UR4, UR26, 0x18 ;  /* 0x0000001a041a7291 */ /* 0x010fe2000f8ec0ff */
[----:B------:R-:W-:Y:S01]  /*4140*/  UMOV UR22, URZ ;  /* 0x000000ff00167c82 */ /* 0x000fe20008000000 */
[----:B------:R-:W-:Y:S02]  /*4150*/  UISETP.NE.AND UP3, UPT, UR46, URZ, UPT ;  /* 0x000000ff2e00728c */ /* 0x000fe4000bf65270 */
[----:B------:R-:W-:Y:S02]  /*4160*/  UIADD3 UR5, UPT, UPT, UR26, 0x6400, URZ ;  /* 0x000064001a057890 */ /* 0x000fe4000fffe0ff */
[----:B------:R-:W-:-:S03]  /*4170*/  UIADD3 UR4, UPT, UPT, UR26, 0x26400, URZ ;  /* 0x000264001a047890 */ /* 0x000fc6000fffe0ff */
[----:B---3--:R-:W2:Y:S01]  /*4180*/  LDS R0, [UR26+0x1f0] ;  /* 0x0001f01aff007984 */ /* 0x008ea20008000800 */
[----:B-1----:R-:W-:Y:S02]  /*4190*/  UIADD3 UR6, UPT, UPT, UR6, 0x1f, URZ ;  /* 0x0000001f06067890 */ /* 0x002fe4000fffe0ff */
[----:B------:R-:W-:Y:S02]  /*41a0*/  USHF.R.U32.HI UR5, URZ, 0x4, UR5 ;  /* 0x00000004ff057899 */ /* 0x000fe40008011605 */
[----:B------:R-:W-:Y:S02]  /*41b0*/  USHF.R.S32.HI UR33, URZ, 0x1f, UR6 ;  /* 0x0000001fff217899 */ /* 0x000fe40008011406 */
[----:B------:R-:W-:Y:S02]  /*41c0*/  USHF.R.U32.HI UR4, URZ, 0x4, UR4 ;  /* 0x00000004ff047899 */ /* 0x000fe40008011604 */
[----:B------:R-:W-:Y:S02]  /*41d0*/  ULEA.HI UR33, UR33, UR6, URZ, 0x5 ;  /* 0x0000000621217291 */ /* 0x000fe4000f8f28ff */
[----:B------:R-:W-:-:S02]  /*41e0*/  ULOP3.LUT UR5, UR5, 0x3fff, URZ, 0xc0, !UPT ;  /* 0x00003fff05057892 */ /* 0x000fc4000f8ec0ff */
[----:B------:R-:W-:Y:S02]  /*41f0*/  USHF.R.S32.HI UR33, URZ, 0x5, UR33 ;  /* 0x00000005ff217899 */ /* 0x000fe40008011421 */
[----:B------:R-:W-:Y:S02]  /*4200*/  ULOP3.LUT UR30, UR4, 0x3fff, URZ, 0xc0, !UPT ;  /* 0x00003fff041e7892 */ /* 0x000fe4000f8ec0ff */
[----:B------:R-:W-:Y:S01]  /*4210*/  UISETP.LT.AND UP0, UPT, UR33, 0x1, UPT ;  /* 0x000000012100788c */ /* 0x000fe2000bf01270 */
[----:B------:R-:W-:Y:S01]  /*4220*/  UMOV UR40, 0x0 ;  /* 0x0000000000287882 */ /* 0x000fe20000000000 */
[----:B------:R-:W-:Y:S01]  /*4230*/  UMOV UR41, 0x8100910 ;  /* 0x0810091000297882 */ /* 0x000fe20000000000 */
[----:B------:R-:W-:Y:S02]  /*4240*/  ULOP3.LUT UR29, UR5, 0x10000, URZ, 0xfc, !UPT ;  /* 0x00010000051d7892 */ /* 0x000fe4000f8efcff */
[----:B------:R-:W-:Y:S02]  /*4250*/  ULOP3.LUT UR30, UR30, 0x10000, URZ, 0xfc, !UPT ;  /* 0x000100001e1e7892 */ /* 0x000fe4000f8efcff */
[----:B------:R-:W-:Y:S01]  /*4260*/  USEL UR43, UR33, 0x1, !UP0 ;  /* 0x00000001212b7887 */ /* 0x000fe2000c000000 */
[----:B------:R-:W-:Y:S01]  /*4270*/  UMOV UR38, 0x0 ;  /* 0x0000000000267882 */ /* 0x000fe20000000000 */
[----:B------:R-:W-:Y:S01]  /*4280*/  UMOV UR39, 0x8100910 ;  /* 0x0810091000277882 */ /* 0x000fe20000000000 */
[----:B------:R-:W-:Y:S01]  /*4290*/  UMOV UR36, 0x0 ;  /* 0x0000000000247882 */ /* 0x000fe20000000000 */
[----:B------:R-:W-:Y:S01]  /*42a0*/  UMOV UR37, 0x8100910 ;  /* 0x0810091000257882 */ /* 0x000fe20000000000 */
[----:B------:R-:W-:Y:S01]  /*42b0*/  UMOV UR34, 0x0 ;  /* 0x0000000000227882 */ /* 0x000fe20000000000 */
[----:B------:R-:W-:Y:S01]  /*42c0*/  UMOV UR35, 0x8100910 ;  /* 0x0810091000237882 */ /* 0x000fe20000000000 */
[----:B--2---:R-:W-:-:S15]  /*42d0*/  R2UR UR44, R0 ;  /* 0x00000000002c72ca */ /* 0x004fde00000e0000 */
.L_x_87:
[C---:B------:R-:W-:Y:S02]  /*42e0*/  LEA R0, R8.reuse, UR26, 0x3 ;  /* 0x0000001a08007c11 */ /* 0x040fe4000f8e18ff */
[----:B------:R-:W-:Y:S02]  /*42f0*/  SHF.L.U32 R5, R3, 0x1f, RZ ;  /* 0x0000001f03057819 */ /* 0x000fe400000006ff */
[----:B------:R-:W-:Y:S02]  /*4300*/  LEA R4, R8, UR26, 0x4 ;  /* 0x0000001a08047c11 */ /* 0x000fe4000f8e20ff */
[----:B------:R-:W1:Y:S02]  /*4310*/  SYNCS.PHASECHK.TRANS64.TRYWAIT P0, [R0+URZ+0x140], R5 ;  /* 0x00014005000075a7 */ /* 0x000e6400080011ff */
[----:B-1-3--:R-:W-:Y:S05]  /*4320*/  @!P0 BRA `(.L_x_80) ;  /* 0x0000004c00c88947 */ /* 0x00afea0003800000 */
.L_x_188:
[----:B-1----:R-:W1:Y:S01]  /*4330*/  LDS.128 R4, [R4+0x1d0] ;  /* 0x0001d00004047984 */ /* 0x002e620000000c00 */
[----:B------:R-:W-:Y:S02]  /*4340*/  VIADD R0, R0, 0x150 ;  /* 0x0000015000007836 */ /* 0x000fe40000000000 */
[----:B------:R-:W-:Y:S01]  /*4350*/  VIADD R8, R8, 0x1 ;  /* 0x0000000108087836 */ /* 0x000fe20000000000 */
[----:B------:R-:W-:Y:S01]  /*4360*/  @!PT LDS RZ, [RZ] ;  /* 0x00000000fffff984 */ /* 0x000fe20000000800 */
[----:B------:R-:W-:Y:S01]  /*4370*/  @!PT LDS RZ, [RZ] ;  /* 0x00000000fffff984 */ /* 0x000fe20000000800 */
[----:B------:R-:W-:Y:S01]  /*4380*/  @!PT LDS RZ, [RZ] ;  /* 0x00000000fffff984 */ /* 0x000fe20000000800 */
[----:B------:R-:W-:Y:S01]  /*4390*/  @!PT LDS RZ, [RZ] ;  /* 0x00000000fffff984 */ /* 0x000fe20000000800 */
[----:B------:R2:W-:Y:S06]  /*43a0*/  MEMBAR.ALL.CTA ;  /* 0x0000000000007992 */ /* 0x0005ec0000008000 */
[----:B--2---:R-:W2:Y:S01]  /*43b0*/  FENCE.VIEW.ASYNC.S ;  /* 0x00000000000073c6 */ /* 0x004ea20000000000 */
[----:B------:R-:W-:-:S04]  /*43c0*/  PRMT R0, RZ, 0x654, R0 ;  /* 0x00000654ff007816 */ /* 0x000fc80000000000 */
[----:B--2---:R2:W-:Y:S01]  /*43d0*/  SYNCS.ARRIVE.TRANS64.RED.A1T0 RZ, [R0+URZ], RZ ;  /* 0x000000ff00ff79a7 */ /* 0x0045e200081004ff */
[----:B-1----:R-:W-:Y:S01]  /*43e0*/  LOP3.LUT P1, RZ, R6, 0x1, RZ, 0xc0, !PT ;  /* 0x0000000106ff7812 */ /* 0x002fe2000782c0ff */
[----:B--2---:R-:W-:-:S12]  /*43f0*/  BRA.U UP3, `(.L_x_81) ;  /* 0x0000000503087547 */ /* 0x004fd8000b800000 */
[----:B------:R-:W1:Y:S01]  /*4400*/  LDCU UR4, c[0x0][0x38c] ;  /* 0x00007180ff0477ac */ /* 0x000e620008000800 */
[----:B------:R-:W-:Y:S02]  /*4410*/  PLOP3.LUT P2, PT, PT, PT, PT, 0x80, 0x8 ;  /* 0x000000000008781c */ /* 0x000fe40003f4f070 */
[----:B------:R-:W-:Y:S01]  /*4420*/  SHF.L.U32 R5, R9, 0x1f, RZ ;  /* 0x0000001f09057819 */ /* 0x000fe200000006ff */
[----:B------:R-:W-:Y:S02]  /*4430*/  ULEA UR31, UR32, UR26, 0x3 ;  /* 0x0000001a201f7291 */ /* 0x000fe4000f8e18ff */
[----:B------:R-:W-:Y:S02]  /*4440*/  ULEA UR11, UR32, UR44, 0x5 ;  /* 0x0000002c200b7291 */ /* 0x000fe4000f8e28ff */
[----:B-1----:R-:W-:-:S06]  /*4450*/  UISETP.GE.AND UP0, UPT, UR4, 0x1, UPT ;  /* 0x000000010400788c */ /* 0x002fcc000bf06270 */
[----:B------:R-:W-:-:S05]  /*4460*/  PLOP3.LUT P0, PT, PT, PT, UP0, 0x80, 0x8 ;  /* 0x000000000008781c */ /* 0x000fca0003f0f008 */
[----:B------:R-:W-:-:S08]  /*4470*/  @UP0 ULEA UR4, UR23, UR26, 0x3 ;  /* 0x0000001a17040291 */ /* 0x000fd0000f8e18ff */
[----:B------:R-:W-:-:S04]  /*4480*/  @P0 SHF.L.U32 R0, R2, 0x1f, RZ ;  /* 0x0000001f02000819 */ /* 0x000fc800000006ff */
[----:B------:R1:W2:Y:S01]  /*4490*/  @P0 SYNCS.PHASECHK.TRANS64.TRYWAIT P2, [UR4], R0 ;  /* 0x00000000ff0005a7 */ /* 0x0002a20008041104 */
[----:B------:R-:W3:Y:S02]  /*44a0*/  SYNCS.PHASECHK.TRANS64.TRYWAIT P0, [UR31+0x180], R5 ;  /* 0x00018005ff0075a7 */ /* 0x000ee4000800111f */
[----:B-123--:R-:W-:Y:S05]  /*44b0*/  @!P0 BRA `(.L_x_82) ;  /* 0x0000004c00788947 */ /* 0x00efea0003800000 */
.L_x_190:
[----:B------:R-:W-:Y:S01]  /*44c0*/  UMOV UR27, UR22 ;  /* 0x00000016001b7c82 */ /* 0x000fe20008000000 */
[----:B------:R-:W-:Y:S05]  /*44d0*/  BRA.U !UP0, `(.L_x_83) ;  /* 0x0000000108c07547 */ /* 0x000fea000b800000 */
[----:B------:R-:W-:Y:S02]  /*44e0*/  UIADD3 UR27, UPT, UPT, UR43, UR22, URZ ;  /* 0x000000162b1b7290 */ /* 0x000fe4000fffe0ff */
[----:B------:R-:W-:Y:S01]  /*44f0*/  UPLOP3.LUT UP2, UPT, UPT, UPT, UPT, 0x40, 0x4 ;  /* 0x000000000004789c */ /* 0x000fe20003f4e870 */
[----:B------:R-:W-:Y:S01]  /*4500*/  UMOV UR24, UR33 ;  /* 0x0000002100187c82 */ /* 0x000fe20008000000 */
[----:B------:R-:W-:-:S09]  /*4510*/  UMOV UR10, UR23 ;  /* 0x00000017000a7c82 */ /* 0x000fd20008000000 */
.L_x_86:
[----:B--2---:R-:W-:Y:S01]  /*4520*/  ULEA UR5, UR10, UR26, 0x3 ;  /* 0x0000001a0a057291 */ /* 0x004fe2000f8e18ff */
[----:B---3--:R-:W-:Y:S11]  /*4530*/  @P2 BRA `(.L_x_84) ;  /* 0x00000000000c2947 */ /* 0x008ff60003800000 */
[----:B-1----:R-:W-:Y:S04]  /*4540*/  SHF.L.U32 R5, R2, 0x1f, RZ ;  /* 0x0000001f02057819 */ /* 0x002fe800000006ff */
[----:B------:R-:W1:Y:S02]  /*4550*/  SYNCS.PHASECHK.TRANS64.TRYWAIT P0, [UR5], R5 ;  /* 0x00000005ff0075a7 */ /* 0x000e640008001105 */
[----:B-1----:R-:W-:Y:S05]  /*4560*/  @!P0 BRA `(.L_x_85) ;  /* 0x0000004c00648947 */ /* 0x002fea0003800000 */
.L_x_84:
[----:B------:R-:W-:Y:S01]  /*4570*/  UISETP.NE.AND UP0, UPT, UR24, 0x1, UPT ;  /* 0x000000011800788c */ /* 0x000fe2000bf05270 */
[----:B------:R-:W-:Y:S01]  /*4580*/  PLOP3.LUT P2, PT, PT, PT, PT, 0x80, 0x8 ;  /* 0x000000000008781c */ /* 0x000fe20003f4f070 */
[----:B------:R-:W-:Y:S02]  /*4590*/  UIADD3 UR4, UPT, UPT, UR10, 0x1, URZ ;  /* 0x000000010a047890 */ /* 0x000fe4000fffe0ff */
[----:B------:R-:W-:Y:S02]  /*45a0*/  UIADD3 UR25, UPT, UPT, UR5, 0x80, URZ ;  /* 0x0000008005197890 */ /* 0x000fe4000fffe0ff */
[----:B------:R-:W-:Y:S01]  /*45b0*/  UISETP.NE.AND UP1, UPT, UR4, 0x10, UPT ;  /* 0x000000100400788c */ /* 0x000fe2000bf25270 */
[----:B------:R-:W-:Y:S01]  /*45c0*/  PLOP3.LUT P0, PT, PT, PT, UP0, 0x80, 0x8 ;  /* 0x000000000008781c */ /* 0x000fe20003f0f008 */
[----:B------:R-:W-:Y:S02]  /*45d0*/  UIADD3 UR22, UPT, UPT, UR22, 0x1, URZ ;  /* 0x0000000116167890 */ /* 0x000fe4000fffe0ff */
[----:B------:R-:W-:Y:S02]  /*45e0*/  USEL UR6, URZ, 0x1, UP1 ;  /* 0x00000001ff067887 */ /* 0x000fe40008800000 */
[----:B------:R-:W-:Y:S02]  /*45f0*/  USEL UR23, UR4, URZ, UP1 ;  /* 0x000000ff04177287 */ /* 0x000fe40008800000 */
[----:B------:R-:W-:Y:S02]  /*4600*/  UIADD3 UR24, UPT, UPT, UR24, -0x1, URZ ;  /* 0xffffffff18187890 */ /* 0x000fe4000fffe0ff */
[----:B------:R-:W-:Y:S01]  /*4610*/  @UP0 ULEA UR4, UR23, UR26, 0x3 ;  /* 0x0000001a17040291 */ /* 0x000fe2000f8e18ff */
[----:B------:R-:W-:Y:S01]  /*4620*/  LOP3.LUT R2, R2, UR6, RZ, 0x3c, !PT ;  /* 0x0000000602027c12 */ /* 0x000fe2000f8e3cff */
[----:B------:R-:W-:Y:S02]  /*4630*/  ULEA UR6, UR10, UR30, 0x8 ;  /* 0x0000001e0a067291 */ /* 0x000fe4000f8e40ff */
[----:B------:R-:W-:Y:S01]  /*4640*/  UISETP.NE.AND UP0, UPT, UR22, UR27, UPT ;  /* 0x0000001b1600728c */ /* 0x000fe2000bf05270 */
[----:B-1----:R-:W-:Y:S01]  /*4650*/  @P0 SHF.L.U32 R0, R2, 0x1f, RZ ;  /* 0x0000001f02000819 */ /* 0x002fe200000006ff */
[----:B------:R-:W-:Y:S02]  /*4660*/  UIADD3 UR20, UPT, UPT, UR6, 0x2, URZ ;  /* 0x0000000206147890 */ /* 0x000fe4000fffe0ff */
[----:B------:R-:W-:Y:S01]  /*4670*/  UIADD3 UR16, UPT, UPT, UR6, 0x4, URZ ;  /* 0x0000000406107890 */ /* 0x000fe2000fffe0ff */
[----:B------:R2:W3:Y:S01]  /*4680*/  @P0 SYNCS.PHASECHK.TRANS64.TRYWAIT P2, [UR4], R0 ;  /* 0x00000000ff0005a7 */ /* 0x0004e20008041104 */
[----:B------:R-:W-:Y:S02]  /*4690*/  ULEA UR4, UR10, UR29, 0x9 ;  /* 0x0000001d0a047291 */ /* 0x000fe4000f8e48ff */
[----:B------:R-:W-:Y:S02]  /*46a0*/  UIADD3 UR12, UPT, UPT, UR6, 0x6, URZ ;  /* 0x00000006060c7890 */ /* 0x000fe4000fffe0ff */
[----:B------:R-:W-:Y:S02]  /*46b0*/  UIADD3 UR18, UPT, UPT, UR4, 0x2, URZ ;  /* 0x0000000204127890 */ /* 0x000fe4000fffe0ff */
[----:B------:R-:W-:Y:S02]  /*46c0*/  UIADD3 UR14, UPT, UPT, UR4, 0x4, URZ ;  /* 0x00000004040e7890 */ /* 0x000fe4000fffe0ff */
[----:B------:R-:W-:Y:S01]  /*46d0*/  UIADD3 UR8, UPT, UPT, UR4, 0x6, URZ ;  /* 0x0000000604087890 */ /* 0x000fe2000fffe0ff */
[----:B------:R-:W-:Y:S01]  /*46e0*/  UMOV UR7, 0x40004040 ;  /* 0x4000404000077882 */ /* 0x000fe20000000000 */
[----:B------:R-:W-:Y:S01]  /*46f0*/  UMOV UR5, 0x40004040 ;  /* 0x4000404000057882 */ /* 0x000fe20000000000 */
[----:B------:R-:W-:Y:S01]  /*4700*/  UMOV UR21, 0x40004040 ;  /* 0x4000404000157882 */ /* 0x000fe20000000000 */
[----:B------:R2:W-:Y:S01]  /*4710*/  UTCHMMA.2CTA gdesc[UR4], gdesc[UR6], tmem[UR11], tmem[UR40], idesc[UR41], UP2 ;  /* 0x00ff2806040075ea */ /* 0x0005e2000920000b */
[----:B------:R-:W-:Y:S01]  /*4720*/  UPLOP3.LUT UP2, UPT, UPT, UPT, UPT, 0x80, 0x8 ;  /* 0x000000000008789c */ /* 0x000fe20003f4f070 */
[----:B------:R-:W-:Y:S01]  /*4730*/  UMOV UR19, 0x40004040 ;  /* 0x4000404000137882 */ /* 0x000fe20000000000 */
[----:B------:R-:W-:Y:S01]  /*4740*/  UMOV UR17, 0x40004040 ;  /* 0x4000404000117882 */ /* 0x000fe20000000000 */
[----:B------:R2:W-:Y:S01]  /*4750*/  UTCHMMA.2CTA gdesc[UR18], gdesc[UR20], tmem[UR11], tmem[UR38], idesc[UR39], UPT ;  /* 0x00ff2614120075ea */ /* 0x0005e2000ba0000b */
[----:B------:R-:W-:Y:S01]  /*4760*/  UMOV UR15, 0x40004040 ;  /* 0x40004040000f7882 */ /* 0x000fe20000000000 */
[----:B------:R-:W-:Y:S01]  /*4770*/  UMOV UR13, 0x40004040 ;  /* 0x40004040000d7882 */ /* 0x000fe20000000000 */
[----:B------:R-:W-:Y:S01]  /*4780*/  UMOV UR9, 0x40004040 ;  /* 0x4000404000097882 */ /* 0x000fe20000000000 */
[----:B------:R2:W-:Y:S01]  /*4790*/  UTCHMMA.2CTA gdesc[UR14], gdesc[UR16], tmem[UR11], tmem[UR36], idesc[UR37], UPT ;  /* 0x00ff24100e0075ea */ /* 0x0005e2000ba0000b */
[----:B------:R2:W-:Y:S01]  /*47a0*/  UTCHMMA.2CTA gdesc[UR8], gdesc[UR12], tmem[UR11], tmem[UR34], idesc[UR35], UPT ;  /* 0x00ff220c080075ea */ /* 0x0005e2000ba0000b */
[----:B------:R2:W-:Y:S01]  /*47b0*/  UTCBAR.2CTA.MULTICAST [UR25], URZ, UR28 ;  /* 0x000000ff190073e9 */ /* 0x0005e2000820081c */
[----:B------:R-:W-:Y:S01]  /*47c0*/  UMOV UR10, UR23 ;  /* 0x00000017000a7c82 */ /* 0x000fe20008000000 */
[----:B------:R-:W-:Y:S05]  /*47d0*/  BRA.U UP0, `(.L_x_86) ;  /* 0xfffffffd00507547 */ /* 0x000fea000b83ffff */
.L_x_83:
[----:B--2---:R-:W-:Y:S01]  /*47e0*/  UIADD3 UR4, UPT, UPT, UR31, 0x160, URZ ;  /* 0x000001601f047890 */ /* 0x004fe2000fffe0ff */
[----:B------:R-:W-:-:S08]  /*47f0*/  UMOV UR22, UR27 ;  /* 0x0000001b00167c82 */ /* 0x000fd00008000000 */
[----:B------:R2:W-:Y:S01]  /*4800*/  UTCBAR.2CTA.MULTICAST [UR4], URZ, UR42 ;  /* 0x000000ff040073e9 */ /* 0x0005e2000820082a */
[----:B------:R-:W-:Y:S02]  /*4810*/  NOP ;  /* 0x0000000000007918 */ /* 0x000fe40000000000 */
.L_x_81:
[----:B--2---:R-:W-:Y:S01]  /*4820*/  UIADD3 UR4, UPT, UPT, UR32, 0x1, URZ ;  /* 0x0000000120047890 */ /* 0x004fe2000fffe0ff */
[----:B------:R-:W-:-:S03]  /*4830*/  ISETP.NE.AND P0, PT, R8, 0x2, PT ;  /* 0x000000020800780c */ /* 0x000fc60003f05270 */
[----:B------:R-:W-:Y:S01]  /*4840*/  UISETP.NE.AND UP0, UPT, UR4, 0x4, UPT ;  /* 0x000000040400788c */ /* 0x000fe2000bf05270 */
[----:B-1----:R-:W-:Y:S02]  /*4850*/  SEL R0, RZ, 0x1, P0 ;  /* 0x00000001ff007807 */ /* 0x002fe40000000000 */
[----:B------:R-:W-:Y:S01]  /*4860*/  SEL R8, R8, RZ, P0 ;  /* 0x000000ff08087207 */ /* 0x000fe20000000000 */
[----:B------:R-:W-:Y:S01]  /*4870*/  USEL UR5, URZ, 0x1, UP0 ;  /* 0x00000001ff057887 */ /* 0x000fe20008000000 */
[----:B------:R-:W-:Y:S01]  /*4880*/  LOP3.LUT R3, R3, R0, RZ, 0x3c, !PT ;  /* 0x0000000003037212 */ /* 0x000fe200078e3cff */
[----:B------:R-:W-:-:S04]  /*4890*/  USEL UR32, UR4, URZ, UP0 ;  /* 0x000000ff04207287 */ /* 0x000fc80008000000 */
[----:B------:R-:W-:Y:S01]  /*48a0*/  LOP3.LUT R9, R9, UR5, RZ, 0x3c, !PT ;  /* 0x0000000509097c12 */ /* 0x000fe2000f8e3cff */
[----:B------:R-:W-:Y:S07]  /*48b0*/  @P1 BRA `(.L_x_87) ;  /* 0xfffffff800881947 */ /* 0x000fee000383ffff */
[----:B------:R-:W1:Y:S01]  /*48c0*/  S2UR UR8, SR_CgaCtaId ;  /* 0x00000000000879c3 */ /* 0x000e620000008800 */
[----:B------:R-:W-:Y:S01]  /*48d0*/  ELECT P0, URZ, PT ;  /* 0x0000000000ff782f */ /* 0x000fe20003800000 */
[----:B------:R-:W-:Y:S01]  /*48e0*/  HFMA2 R0, -RZ, RZ, 0, 5.9604644775390625e-08 ;  /* 0x00000001ff007431 */ /* 0x000fe200000001ff */
[----:B------:R-:W-:-:S05]  /*48f0*/  UMOV UR4, 0x40 ;  /* 0x0000004000047882 */ /* 0x000fca0000000000 */
[----:B------:R-:W-:Y:S01]  /*4900*/  UVIRTCOUNT.DEALLOC.SMPOOL 0x80 ;  /* 0x000000800000784c */ /* 0x000fe20000000000 */
[----:B------:R-:W-:Y:S02]  /*4910*/  UISETP.NE.AND UP1, UPT, UR46, URZ, UPT ;  /* 0x000000ff2e00728c */ /* 0x000fe4000bf25270 */
[----:B-1----:R-:W-:-:S09]  /*4920*/  ULEA UR8, UR8, UR4, 0x18 ;  /* 0x0000000408087291 */ /* 0x002fd2000f8ec0ff */
[----:B------:R1:W-:Y:S01]  /*4930*/  @P0 STS.U8 [UR8+0x1c], R0 ;  /* 0x00001c00ff000988 */ /* 0x0003e20008000008 */
[----:B------:R-:W-:Y:S05]  /*4940*/  BRA.U UP1, `(.L_x_88) ;  /* 0x0000000101a07547 */ /* 0x000fea000b800000 */
[----:B------:R-:W-:Y:S01]  /*4950*/  UIADD3 UR7, UPT, UPT, UR26, 0x180, URZ ;  /* 0x000001801a077890 */ /* 0x000fe2000fffe0ff */
[----:B------:R-:W-:-:S03]  /*4960*/  SHF.L.U32 R3, R9, 0x1f, RZ ;  /* 0x0000001f09037819 */ /* 0x000fc600000006ff */
[----:B------:R-:W-:-:S09]  /*4970*/  ULEA UR4, UR32, UR7, 0x3 ;  /* 0x0000000720047291 */ /* 0x000fd2000f8e18ff */
[----:B------:R-:W2:Y:S02]  /*4980*/  SYNCS.PHASECHK.TRANS64.TRYWAIT P0, [UR4], R3 ;  /* 0x00000003ff0075a7 */ /* 0x000ea40008001104 */
[----:B--2---:R-:W-:Y:S05]  /*4990*/  @!P0 BRA `(.L_x_89) ;  /* 0x0000004800708947 */ /* 0x004fea0003800000 */
.L_x_193:
        /* <DEDUP_REMOVED lines=9> */
.L_x_195:
        /* <DEDUP_REMOVED lines=9> */
.L_x_197:
[----:B------:R-:W-:-:S04]  /*4ac0*/  UIADD3 UR4, UPT, UPT, UR4, 0x1, URZ ;  /* 0x0000000104047890 */ /* 0x000fc8000fffe0ff */
[----:B------:R-:W-:-:S04]  /*4ad0*/  UISETP.NE.AND UP0, UPT, UR4, 0x4, UPT ;  /* 0x000000040400788c */ /* 0x000fc8000bf05270 */
[----:B------:R-:W-:Y:S02]  /*4ae0*/  USEL UR5, URZ, 0x1, UP0 ;  /* 0x00000001ff057887 */ /* 0x000fe40008000000 */
[----:B------:R-:W-:-:S04]  /*4af0*/  USEL UR4, UR4, URZ, UP0 ;  /* 0x000000ff04047287 */ /* 0x000fc80008000000 */
[----:B------:R-:W-:Y:S01]  /*4b00*/  ULEA UR4, UR4, UR7, 0x3 ;  /* 0x0000000704047291 */ /* 0x000fe2000f8e18ff */
[----:B-1----:R-:W-:-:S04]  /*4b10*/  LOP3.LUT R3, R2, UR5, RZ, 0x3c, !PT ;  /* 0x0000000502037c12 */ /* 0x002fc8000f8e3cff */
[----:B------:R-:W-:Y:S01]  /*4b20*/  SHF.L.U32 R3, R3, 0x1f, RZ ;  /* 0x0000001f03037819 */ /* 0x000fe200000006ff */
[----:B------:R-:W-:-:S04]  /*4b30*/  IMAD.U32 R0, RZ, RZ, UR4 ;  /* 0x00000004ff007e24 */ /* 0x000fc8000f8e00ff */
[----:B------:R1:W2:Y:S03]  /*4b40*/  SYNCS.PHASECHK.TRANS64.TRYWAIT P0, [R0+URZ], R3 ;  /* 0x00000003000075a7 */ /* 0x0002a600080011ff */
[----:B--2---:R-:W-:Y:S05]  /*4b50*/  @!P0 NANOSLEEP.SYNCS 0x989680 ;  /* 0x009896800000895d */ /* 0x004fea0003900000 */
[----:B------:R-:W2:Y:S02]  /*4b60*/  @!P0 SYNCS.PHASECHK.TRANS64 P0, [R0+URZ], R3 ;  /* 0x00000003000085a7 */ /* 0x000ea400080010ff */
[----:B--2---:R-:W-:Y:S05]  /*4b70*/  @P0 BRA `(.L_x_92) ;  /* 0x0000000000200947 */ /* 0x004fea0003800000 */
.L_x_93:
[----:B--2---:R2:W4:Y:S02]  /*4b80*/  SYNCS.PHASECHK.TRANS64.TRYWAIT P0, [R0+URZ], R3 ;  /* 0x00000003000075a7 */ /* 0x00452400080011ff */
[----:B----4-:R-:W-:Y:S05]  /*4b90*/  @!P0 NANOSLEEP.SYNCS 0x989680 ;  /* 0x009896800000895d */ /* 0x010fea0003900000 */
[----:B------:R-:W4:Y:S02]  /*4ba0*/  @!P0 SYNCS.PHASECHK.TRANS64 P0, [R0+URZ], R3 ;  /* 0x00000003000085a7 */ /* 0x000f2400080010ff */
[----:B----4-:R-:W-:Y:S05]  /*4bb0*/  @!P0 BRA `(.L_x_93) ;  /* 0xfffffffc00f08947 */ /* 0x010fea000383ffff */
[----:B------:R-:W-:Y:S05]  /*4bc0*/  BRA `(.L_x_92) ;  /* 0x00000000000c7947 */ /* 0x000fea0003800000 */
.L_x_88:
[----:B------:R-:W-:-:S04]  /*4bd0*/  UIADD3 UR4, UPT, UPT, UR26, 0x1c0, URZ ;  /* 0x000001c01a047890 */ /* 0x000fc8000fffe0ff */
[----:B------:R-:W-:-:S09]  /*4be0*/  UPRMT UR4, UR45, 0x654, UR4 ;  /* 0x000006542d047896 */ /* 0x000fd20008000004 */
[----:B------:R-:W-:Y:S03]  /*4bf0*/  SYNCS.ARRIVE.TRANS64.RED.A1T0 RZ, [UR4], RZ ;  /* 0x000000ffffff79a7 */ /* 0x000fe60008100404 */
.L_x_92:
[----:B-12---:R-:W-:Y:S01]  /*4c00*/  SHF.L.U32 R3, RZ, 0x1f, RZ ;  /* 0x0000001fff037819 */ /* 0x006fe200000006ff */
[----:B------:R-:W-:Y:S01]  /*4c10*/  UIADD3 UR4, UPT, UPT, UR26, 0x1c0, URZ ;  /* 0x000001c01a047890 */ /* 0x000fe2000fffe0ff */
[----:B------:R-:W-:Y:S02]  /*4c20*/  PLOP3.LUT P0, PT, PT, PT, UP1, 0x80, 0x8 ;  /* 0x000000000008781c */ /* 0x000fe40003f0f018 */
[----:B------:R-:W1:Y:S02]  /*4c30*/  SYNCS.PHASECHK.TRANS64.TRYWAIT P1, [UR26+0x1c0], R3 ;  /* 0x0001c003ff0075a7 */ /* 0x000e64000802111a */
[----:B-1----:R-:W-:Y:S09]  /*4c40*/  @!P1 BRA `(.L_x_94) ;  /* 0x00000048000c9947 */ /* 0x002ff20003800000 */
.L_x_199:
[----:B------:R-:W-:Y:S01]  /*4c50*/  @!UP1 UPRMT UR4, UR45, 0x654, UR4 ;  /* 0x000006542d049896 */ /* 0x000fe20008000004 */
[----:B------:R-:W-:Y:S01]  /*4c60*/  UMOV UR5, 0xffff ;  /* 0x0000ffff00057882 */ /* 0x000fe20000000000 */
[----:B------:R-:W-:-:S07]  /*4c70*/  UMOV UR6, 0x1 ;  /* 0x0000000100067882 */ /* 0x000fce0000000000 */
[----:B------:R-:W-:Y:S01]  /*4c80*/  @!P0 SYNCS.ARRIVE.TRANS64.RED.A1T0 RZ, [UR4], RZ ;  /* 0x000000ffffff89a7 */ /* 0x000fe20008100404 */
[----:B------:R-:W-:Y:S01]  /*4c90*/  NOP ;  /* 0x0000000000007918 */ /* 0x000fe20000000000 */
[----:B-1----:R-:W1:Y:S01]  /*4ca0*/  LDS R0, [UR8+0x14] ;  /* 0x00001408ff007984 */ /* 0x002e620008000800 */
[----:B------:R-:W-:-:S04]  /*4cb0*/  ULOP3.LUT UR4, UR44, 0xffff, URZ, 0xc0, !UPT ;  /* 0x0000ffff2c047892 */ /* 0x000fc8000f8ec0ff */
[----:B------:R-:W-:-:S04]  /*4cc0*/  USHF.R.U32.HI UR4, URZ, 0x5, UR4 ;  /* 0x00000005ff047899 */ /* 0x000fc80008011604 */
[----:B------:R-:W-:Y:S02]  /*4cd0*/  USHF.L.U32 UR5, UR5, UR4, URZ ;  /* 0x0000000405057299 */ /* 0x000fe400080006ff */
[----:B------:R-:W-:-:S04]  /*4ce0*/  USHF.L.U32 UR4, UR6, UR4, URZ ;  /* 0x0000000406047299 */ /* 0x000fc800080006ff */
[----:B-1----:R-:W-:-:S04]  /*4cf0*/  LOP3.LUT R0, R0, UR5, RZ, 0xc0, !PT ;  /* 0x0000000500007c12 */ /* 0x002fc8000f8ec0ff */
[----:B------:R-:W-:-:S13]  /*4d00*/  ISETP.NE.AND P0, PT, R0, UR5, PT ;  /* 0x0000000500007c0c */ /* 0x000fda000bf05270 */
[----:B------:R-:W-:Y:S05]  /*4d10*/  @P0 BRA `(.L_x_95) ;  /* 0x0000000000580947 */ /* 0x000fea0003800000 */
[----:B------:R-:W1:Y:S02]  /*4d20*/  LDS R0, [UR8+0x18] ;  /* 0x00001808ff007984 */ /* 0x000e640008000800 */
[----:B-1----:R-:W-:-:S04]  /*4d30*/  LOP3.LUT R0, R0, UR4, RZ, 0xc0, !PT ;  /* 0x0000000400007c12 */ /* 0x002fc8000f8ec0ff */
[----:B------:R-:W-:-:S13]  /*4d40*/  ISETP.NE.AND P0, PT, R0, UR4, PT ;  /* 0x0000000400007c0c */ /* 0x000fda000bf05270 */
[----:B------:R-:W-:Y:S05]  /*4d50*/  @P0 BRA `(.L_x_96) ;  /* 0x00000000003c0947 */ /* 0x000fea0003800000 */
[----:B------:R-:W1:Y:S01]  /*4d60*/  S2R R2, SR_LANEID ;  /* 0x0000000000027919 */ /* 0x000e620000000000 */
[----:B------:R-:W-:Y:S01]  /*4d70*/  ULOP3.LUT UR5, URZ, UR5, URZ, 0x33, !UPT ;  /* 0x00000005ff057292 */ /* 0x000fe2000f8e33ff */
[----:B------:R-:W-:Y:S01]  /*4d80*/  LOP3.LUT R4, RZ, UR4, RZ, 0x33, !PT ;  /* 0x00000004ff047c12 */ /* 0x000fe2000f8e33ff */
[----:B------:R-:W-:Y:S02]  /*4d90*/  VOTEU.ANY UR4, UPT, PT ;  /* 0x0000000000047886 */ /* 0x000fe400038e0100 */
[----:B------:R-:W-:Y:S01]  /*4da0*/  UFLO.U32 UR4, UR4 ;  /* 0x00000004000472bd */ /* 0x000fe200080e0000 */
[----:B------:R-:W2:Y:S01]  /*4db0*/  REDUX UR6, R4 ;  /* 0x00000000040673c4 */ /* 0x000ea20000000000 */
[----:B------:R-:W-:-:S06]  /*4dc0*/  IMAD.U32 R0, RZ, RZ, UR5 ;  /* 0x00000005ff007e24 */ /* 0x000fcc000f8e00ff */
[----:B------:R4:W-:Y:S01]  /*4dd0*/  UTCATOMSWS.AND URZ, UR5 ;  /* 0x0000000500ff79e3 */ /* 0x0009e20008000000 */
[----:B------:R-:W3:Y:S01]  /*4de0*/  REDUX UR7, R0 ;  /* 0x00000000000773c4 */ /* 0x000ee20000000000 */
[----:B-1----:R-:W-:Y:S01]  /*4df0*/  ISETP.EQ.U32.AND P0, PT, R2, UR4, PT ;  /* 0x0000000402007c0c */ /* 0x002fe2000bf02070 */
[----:B--2---:R-:W-:Y:S01]  /*4e00*/  IMAD.U32 R2, RZ, RZ, UR6 ;  /* 0x00000006ff027e24 */ /* 0x004fe2000f8e00ff */
[----:B---3--:R-:W-:-:S11]  /*4e10*/  MOV R3, UR7 ;  /* 0x0000000700037c02 */ /* 0x008fd60008000f00 */
[----:B------:R4:W-:Y:S04]  /*4e20*/  @P0 ATOMS.AND RZ, [UR8+0x14], R3 ;  /* 0x00001403ffff098c */ /* 0x0009e8000a800008 */
[----:B------:R4:W-:Y:S01]  /*4e30*/  @P0 ATOMS.AND RZ, [UR8+0x18], R2 ;  /* 0x00001802ffff098c */ /* 0x0009e2000a800008 */
[----:B------:R-:W-:Y:S05]  /*4e40*/  BRA `(.L_x_97) ;  /* 0x0000000000147947 */ /* 0x000fea0003800000 */
.L_x_96:
[----:B------:R-:W-:Y:S02]  /*4e50*/  MOV R2, 0x4e70 ;  /* 0x00004e7000027802 */ /* 0x000fe40000000f00 */
[----:B---3-5:R-:W-:Y:S05]  /*4e60*/  CALL.REL.NOINC `($__internal_0_$__cuda_sm10x_tcgen05_guardrail_trap_col_being_dealloced_not_returned_by_alloc) ;  /* 0x0000004800787944 */ /* 0x028fea0003c00000 */
[----:B------:R-:W-:Y:S05]  /*4e70*/  BRA `(.L_x_97) ;  /* 0x0000000000087947 */ /* 0x000fea0003800000 */
.L_x_95:
[----:B------:R-:W-:Y:S02]  /*4e80*/  MOV R2, 0x4ea0 ;  /* 0x00004ea000027802 */ /* 0x000fe40000000f00 */
[----:B---3-5:R-:W-:Y:S05]  /*4e90*/  CALL.REL.NOINC `($__internal_2_$__cuda_sm10x_tcgen05_guardrail_trap_unallocated_columns_being_dealloced) ;  /* 0x0000004800847944 */ /* 0x028fea0003c00000 */
.L_x_97:
[----:B------:R-:W-:Y:S01]  /*4ea0*/  NOP ;  /* 0x0000000000007918 */ /* 0x000fe20000000000 */
[----:B----4-:R-:W-:Y:S05]  /*4eb0*/  EXIT ;  /* 0x000000000000794d */ /* 0x010fea0003800000 */
.L_x_68:
[----:B------:R-:W-:-:S09]  /*4ec0*/  UISETP.NE.OR UP0, UPT, UR22, 0x3, !UP5 ;  /* 0x000000031600788c */ /* 0x000fd2000ef05670 */
[----:B------:R-:W-:Y:S05]  /*4ed0*/  BRA.U UP0, `(.L_x_98) ;  /* 0x0000001100347547 */ /* 0x000fea000b800000 */
[----:B------:R-:W2:Y:S01]  /*4ee0*/  S2UR UR6, SR_CgaCtaId ;  /* 0x00000000000679c3 */ /* 0x000ea20000008800 */
[----:B------:R-:W3:Y:S01]  /*4ef0*/  LDCU UR37, c[0x0][0x370] ;  /* 0x00006e00ff2577ac */ /* 0x000ee20008000800 */
[----:B------:R-:W-:Y:S02]  /*4f00*/  HFMA2 R13, -RZ, RZ, 0, 0 ;  /* 0x00000000ff0d7431 */ /* 0x000fe400000001ff */
[----:B------:R-:W-:Y:S01]  /*4f10*/  IMAD.MOV.U32 R15, RZ, RZ, 0x1 ;  /* 0x00000001ff0f7424 */ /* 0x000fe200078e00ff */
[----:B------:R-:W-:Y:S01]  /*4f20*/  MOV R7, 0x2000 ;  /* 0x0000200000077802 */ /* 0x000fe20000000f00 */
[----:B------:R-:W3:Y:S01]  /*4f30*/  LDCU.128 UR32, c[0x0][0xb10] ;  /* 0x00016200ff2077ac */ /* 0x000ee20008000c00 */
[----:B------:R-:W-:Y:S01]  /*4f40*/  IMAD.MOV.U32 R14, RZ, RZ, RZ ;  /* 0x000000ffff0e7224 */ /* 0x000fe200078e00ff */
[----:B------:R-:W4:Y:S01]  /*4f50*/  LDC.64 R16, c[0x0][0x348] ;  /* 0x0000d200ff107b82 */ /* 0x000f220000000a00 */
[----:B------:R-:W1:Y:S01]  /*4f60*/  LDCU UR31, c[0x0][0x374] ;  /* 0x00006e80ff1f77ac */ /* 0x000e620008000800 */
[----:B------:R-:W1:Y:S06]  /*4f70*/  LDCU UR15, c[0x0][0xb0c] ;  /* 0x00016180ff0f77ac */ /* 0x000e6c0008000800 */
[----:B------:R-:W4:Y:S01]  /*4f80*/  LDC.64 R2, c[0x0][0x888] ;  /* 0x00022200ff027b82 */ /* 0x000f220000000a00 */
[----:B------:R-:W1:Y:S01]  /*4f90*/  LDCU UR41, c[0x0][0xb20] ;  /* 0x00016400ff2977ac */ /* 0x000e620008000800 */
[----:B------:R-:W1:Y:S06]  /*4fa0*/  LDCU UR4, c[0x0][0xb30] ;  /* 0x00016600ff0477ac */ /* 0x000e6c0008000800 */
[----:B------:R-:W4:Y:S01]  /*4fb0*/  LDC.64 R4, c[0x0][0x890] ;  /* 0x00022400ff047b82 */ /* 0x000f220000000a00 */
[----:B------:R-:W-:Y:S01]  /*4fc0*/  UMOV UR29, 0x400 ;  /* 0x00000400001d7882 */ /* 0x000fe20000000000 */
[----:B------:R-:W-:-:S02]  /*4fd0*/  UPLOP3.LUT UP3, UPT, UPT, UPT, UPT, 0x40, 0x4 ;  /* 0x000000000004789c */ /* 0x000fc40003f6e870 */
[----:B--2---:R-:W-:Y:S02]  /*4fe0*/  ULEA UR29, UR6, UR29, 0x18 ;  /* 0x0000001d061d7291 */ /* 0x004fe4000f8ec0ff */
[----:B---3--:R-:W-:Y:S02]  /*4ff0*/  UIMAD.WIDE.U32 UR6, UR37, UR32, URZ ;  /* 0x00000020250672a5 */ /* 0x008fe4000f8e00ff */
[----:B-1----:R-:W-:Y:S02]  /*5000*/  UIMAD.WIDE.U32 UR8, UR31, UR35, URZ ;  /* 0x000000231f0872a5 */ /* 0x002fe4000f8e00ff */
[----:B------:R-:W-:Y:S02]  /*5010*/  UISETP.GE.AND UP0, UPT, UR42, 0x1, UPT ;  /* 0x000000012a00788c */ /* 0x000fe4000bf06270 */
[----:B------:R-:W-:Y:S01]  /*5020*/  UISETP.NE.AND UP4, UPT, UR42, 0x1, UPT ;  /* 0x000000012a00788c */ /* 0x000fe2000bf85270 */
[----:B------:R-:W-:Y:S02]  /*5030*/  UMOV UR6, UR7 ;  /* 0x0000000700067c82 */ /* 0x000fe40008000000 */
[----:B------:R-:W-:Y:S01]  /*5040*/  UMOV UR38, UR9 ;  /* 0x0000000900267c82 */ /* 0x000fe20008000000 */
[----:B------:R-:W1:Y:S01]  /*5050*/  LDCU.64 UR22, c[0x0][0xb28] ;  /* 0x00016500ff1677ac */ /* 0x000e620008000a00 */
[----:B------:R-:W-:-:S02]  /*5060*/  UISETP.NE.AND UP6, UPT, UR15, 0x1, UPT ;  /* 0x000000010f00788c */ /* 0x000fc4000bfc5270 */
[----:B------:R-:W-:Y:S02]  /*5070*/  UISETP.NE.AND UP5, UPT, UR34, 0x1, UPT ;  /* 0x000000012200788c */ /* 0x000fe4000bfa5270 */
[----:B------:R-:W-:Y:S02]  /*5080*/  USHF.R.U32.HI UR39, URZ, UR33, UR6 ;  /* 0x00000021ff277299 */ /* 0x000fe40008011606 */
[----:B------:R-:W-:Y:S02]  /*5090*/  USHF.R.U32.HI UR38, URZ, UR41, UR38 ;  /* 0x00000029ff267299 */ /* 0x000fe40008011626 */
[----:B------:R-:W-:Y:S01]  /*50a0*/  UISETP.NE.AND UP2, UPT, UR4, 0x1, UPT ;  /* 0x000000010400788c */ /* 0x000fe2000bf45270 */
[----:B------:R-:W-:-:S10]  /*50b0*/  UMOV UR12, URZ ;  /* 0x000000ff000c7c82 */ /* 0x000fd40008000000 */
.L_x_107:
[C---:B------:R-:W-:Y:S02]  /*50c0*/  LEA R12, R14.reuse, UR29, 0x3 ;  /* 0x0000001d0e0c7c11 */ /* 0x040fe4000f8e18ff */
[----:B------:R-:W-:Y:S02]  /*50d0*/  SHF.L.U32 R9, R13, 0x1f, RZ ;  /* 0x0000001f0d097819 */ /* 0x000fe400000006ff */
[----:B------:R-:W-:Y:S02]  /*50e0*/  LEA R10, R14, UR29, 0x4 ;  /* 0x0000001d0e0a7c11 */ /* 0x000fe4000f8e20ff */
[----:B------:R-:W2:Y:S02]  /*50f0*/  SYNCS.PHASECHK.TRANS64.TRYWAIT P0, [R12+URZ+0x140], R9 ;  /* 0x000140090c0075a7 */ /* 0x000ea400080011ff */
[----:B--2-4-:R-:W-:Y:S05]  /*5100*/  @!P0 BRA `(.L_x_99) ;  /* 0x0000004000f48947 */ /* 0x014fea0003800000 */
.L_x_200:
[----:B--2---:R-:W2:Y:S01]  /*5110*/  LDS.128 R8, [R10+0x1d0] ;  /* 0x0001d0000a087984 */ /* 0x004ea20000000c00 */
[----:B------:R-:W-:Y:S01]  /*5120*/  UISETP.GE.AND UP0, UPT, UR42, 0x1, UPT ;  /* 0x000000012a00788c */ /* 0x000fe2000bf06270 */
[----:B------:R-:W-:Y:S01]  /*5130*/  @!PT LDS RZ, [RZ] ;  /* 0x00000000fffff984 */ /* 0x000fe20000000800 */
[----:B------:R-:W-:Y:S01]  /*5140*/  @!PT LDS RZ, [RZ] ;  /* 0x00000000fffff984 */ /* 0x000fe20000000800 */
[----:B------:R-:W-:Y:S01]  /*5150*/  @!PT LDS RZ, [RZ] ;  /* 0x00000000fffff984 */ /* 0x000fe20000000800 */
[----:B------:R-:W-:Y:S01]  /*5160*/  @!PT LDS RZ, [RZ] ;  /* 0x00000000fffff984 */ /* 0x000fe20000000800 */
[----:B------:R3:W-:Y:S06]  /*5170*/  MEMBAR.ALL.CTA ;  /* 0x0000000000007992 */ /* 0x0007ec0000008000 */
[----:B---3--:R-:W3:Y:S01]  /*5180*/  FENCE.VIEW.ASYNC.S ;  /* 0x00000000000073c6 */ /* 0x008ee20000000000 */
[----:B--2---:R-:W-:Y:S11]  /*5190*/  LOP3.LUT P0, RZ, R10, 0x1, RZ, 0xc0, !PT ;  /* 0x000000010aff7812 */ /* 0x004ff6000780c0ff */
[----:B------:R-:W-:Y:S02]  /*51a0*/  @!UPT UIADD3 URZ, UPT, UPT, URZ, URZ, URZ ;  /* 0x000000fffffff290 */ /* 0x000fe4000fffe0ff */
[----:B---3--:R-:W-:Y:S01]  /*51b0*/  VOTEU.ANY UP1, P0 ;  /* 0x0000000000ff7886 */ /* 0x008fe20000020100 */
[----:B------:R-:W-:Y:S11]  /*51c0*/  PLOP3.LUT P0, PT, PT, PT, UP1, 0x80, 0x8 ;  /* 0x000000000008781c */ /* 0x000ff60003f0f018 */
[----:B------:R-:W-:Y:S02]  /*51d0*/  @!UPT UIADD3 URZ, UPT, UPT, URZ, URZ, URZ ;  /* 0x000000fffffff290 */ /* 0x000fe4000fffe0ff */
[----:B------:R-:W-:Y:S02]  /*51e0*/  @P0 SHF.R.U32.HI R0, RZ, 0x10, R9 ;  /* 0x00000010ff000819 */ /* 0x000fe40000011609 */
[----:B------:R-:W-:Y:S02]  /*51f0*/  @P0 MOV R6, R8 ;  /* 0x0000000800060202 */ /* 0x000fe40000000f00 */
[----:B------:R-:W-:Y:S01]  /*5200*/  @P0 R2UR UR4, R0 ;  /* 0x00000000000402ca */ /* 0x000fe200000e0000 */
[----:B------:R-:W-:Y:S01]  /*5210*/  VIADD R0, R12, 0x150 ;  /* 0x000001500c007836 */ /* 0x000fe20000000000 */
[----:B------:R-:W-:Y:S02]  /*5220*/  @P0 LOP3.LUT R8, R9, 0xffff, RZ, 0xc0, !PT ;  /* 0x0000ffff09080812 */ /* 0x000fe400078ec0ff */
[----:B------:R-:W-:Y:S02]  /*5230*/  @P0 R2UR UR6, R6 ;  /* 0x00000000060602ca */ /* 0x000fe400000e0000 */
[----:B------:R-:W-:Y:S02]  /*5240*/  PRMT R0, RZ, 0x654, R0 ;  /* 0x00000654ff007816 */ /* 0x000fe40000000000 */
[----:B------:R-:W-:Y:S02]  /*5250*/  @P0 R2UR UR5, R8 ;  /* 0x00000000080502ca */ /* 0x000fe400000e0000 */
[----:B------:R2:W-:Y:S03]  /*5260*/  SYNCS.ARRIVE.TRANS64.RED.A1T0 RZ, [R0+URZ], RZ ;  /* 0x000000ff00ff79a7 */ /* 0x0005e600081004ff */
[----:B------:R-:W-:Y:S04]  /*5270*/  @UP1 UMOV UR30, UR4 ;  /* 0x00000004001e1c82 */ /* 0x000fe80008000000 */
[----:B------:R-:W-:Y:S04]  /*5280*/  @UP1 UMOV UR14, UR6 ;  /* 0x00000006000e1c82 */ /* 0x000fe80008000000 */
[----:B------:R-:W-:Y:S01]  /*5290*/  @UP1 UMOV UR13, UR5 ;  /* 0x00000005000d1c82 */ /* 0x000fe20008000000 */
[----:B------:R-:W-:Y:S05]  /*52a0*/  BRA.U !UP0, `(.L_x_100) ;  /* 0x0000000108a47547 */ /* 0x000fea000b800000 */
[----:B------:R-:W-:Y:S02]  /*52b0*/  UIMAD.WIDE.U32 UR8, UR13, UR35, URZ ;  /* 0x000000230d0872a5 */ /* 0x000fe4000f8e00ff */
[----:B------:R-:W-:Y:S02]  /*52c0*/  UIMAD.WIDE.U32 UR10, UR14, UR32, URZ ;  /* 0x000000200e0a72a5 */ /* 0x000fe4000f8e00ff */
[----:B------:R-:W-:Y:S02]  /*52d0*/  USEL UR4, UR31, UR38, !UP5 ;  /* 0x000000261f047287 */ /* 0x000fe4000e800000 */
[----:B------:R-:W-:Y:S02]  /*52e0*/  USEL UR7, UR37, UR39, !UP6 ;  /* 0x0000002725077287 */ /* 0x000fe4000f000000 */
[----:B-1----:R-:W-:Y:S02]  /*52f0*/  UIMAD.WIDE.U32 UR16, UR4, UR22, URZ ;  /* 0x00000016041072a5 */ /* 0x002fe4000f8e00ff */
[----:B------:R-:W-:Y:S01]  /*5300*/  UIMAD.WIDE.U32 UR18, UR7, UR22, URZ ;  /* 0x00000016071272a5 */ /* 0x000fe2000f8e00ff */
[----:B------:R-:W-:Y:S02]  /*5310*/  UMOV UR5, UR9 ;  /* 0x0000000900057c82 */ /* 0x000fe40008000000 */
[----:B------:R-:W-:Y:S03]  /*5320*/  USHF.R.U32.HI UR6, URZ, UR41, UR5 ;  /* 0x00000029ff067299 */ /* 0x000fe60008011605 */
[----:B------:R-:W-:Y:S01]  /*5330*/  UMOV UR5, UR11 ;  /* 0x0000000b00057c82 */ /* 0x000fe20008000000 */
[----:B------:R-:W-:Y:S02]  /*5340*/  USEL UR6, UR13, UR6, !UP5 ;  /* 0x000000060d067287 */ /* 0x000fe4000e800000 */
[----:B------:R-:W-:Y:S02]  /*5350*/  USHF.R.U32.HI UR8, URZ, UR33, UR5 ;  /* 0x00000021ff087299 */ /* 0x000fe40008011605 */
[----:B------:R-:W-:Y:S01]  /*5360*/  UIMAD.WIDE.U32 UR10, UR6, UR22, URZ ;  /* 0x00000016060a72a5 */ /* 0x000fe2000f8e00ff */
[----:B------:R-:W-:Y:S02]  /*5370*/  UMOV UR5, UR17 ;  /* 0x0000001100057c82 */ /* 0x000fe40008000000 */
[----:B------:R-:W-:Y:S03]  /*5380*/  @UP4 USHF.R.U32.HI UR4, URZ, UR23, UR5 ;  /* 0x00000017ff044299 */ /* 0x000fe60008011605 */
[----:B------:R-:W-:Y:S01]  /*5390*/  UMOV UR5, UR19 ;  /* 0x0000001300057c82 */ /* 0x000fe20008000000 */
[----:B------:R-:W-:Y:S02]  /*53a0*/  UIMAD UR4, UR42, UR4, URZ ;  /* 0x000000042a0472a4 */ /* 0x000fe4000f8e02ff */
[----:B------:R-:W-:Y:S02]  /*53b0*/  @UP4 USHF.R.U32.HI UR7, URZ, UR23, UR5 ;  /* 0x00000017ff074299 */ /* 0x000fe40008011605 */
[----:B------:R-:W-:Y:S02]  /*53c0*/  USEL UR5, UR14, UR8, !UP6 ;  /* 0x000000080e057287 */ /* 0x000fe4000f000000 */
[----:B------:R-:W-:Y:S02]  /*53d0*/  UIMAD UR8, UR42, UR7, URZ ;  /* 0x000000072a0872a4 */ /* 0x000fe4000f8e02ff */
[----:B------:R-:W-:Y:S03]  /*53e0*/  UISETP.GE.AND UP0, UPT, UR6, UR4, UPT ;  /* 0x000000040600728c */ /* 0x000fe6000bf06270 */
[----:B------:R-:W-:Y:S01]  /*53f0*/  UMOV UR4, UR11 ;  /* 0x0000000b00047c82 */ /* 0x000fe20008000000 */
[----:B------:R-:W-:Y:S02]  /*5400*/  UISETP.GE.OR UP0, UPT, UR5, UR8, UP0 ;  /* 0x000000080500728c */ /* 0x000fe40008706670 */
[----:B------:R-:W-:Y:S02]  /*5410*/  USHF.R.U32.HI UR4, URZ, UR23, UR4 ;  /* 0x00000017ff047299 */ /* 0x000fe40008011604 */
[----:B------:R-:W-:Y:S02]  /*5420*/  UIMAD.WIDE.U32 UR8, UR5, UR22, URZ ;  /* 0x00000016050872a5 */ /* 0x000fe4000f8e00ff */
[----:B------:R-:W-:Y:S04]  /*5430*/  USEL UR10, UR6, UR4, !UP4 ;  /* 0x00000004060a7287 */ /* 0x000fe8000e000000 */
[----:B------:R-:W-:Y:S01]  /*5440*/  UIADD3 UR11, UPT, UPT, -UR10, URZ, URZ ;  /* 0x000000ff0a0b7290 */ /* 0x000fe2000fffe1ff */
[----:B------:R-:W-:Y:S02]  /*5450*/  @!UP0 UMOV UR4, UR9 ;  /* 0x0000000900048c82 */ /* 0x000fe40008000000 */
[----:B------:R-:W-:Y:S02]  /*5460*/  @!UP0 USHF.R.U32.HI UR4, URZ, UR23, UR4 ;  /* 0x00000017ff048299 */ /* 0x000fe40008011604 */
[----:B------:R-:W-:Y:S02]  /*5470*/  UIMAD UR8, UR42, UR11, UR6 ;  /* 0x0000000b2a0872a4 */ /* 0x000fe4000f8e0206 */
[----:B------:R-:W-:Y:S04]  /*5480*/  @!UP0 USEL UR4, UR5, UR4, !UP4 ;  /* 0x0000000405048287 */ /* 0x000fe8000e000000 */
[----:B------:R-:W-:Y:S02]  /*5490*/  @!UP0 UIMAD UR7, UR7, UR8, UR4 ;  /* 0x00000008070782a4 */ /* 0x000fe4000f8e0204 */
[----:B------:R-:W-:Y:S02]  /*54a0*/  @!UP0 UIADD3 UR9, UPT, UPT, UR10, -UR4, URZ ;  /* 0x800000040a098290 */ /* 0x000fe4000fffe0ff */
[----:B------:R-:W-:Y:S02]  /*54b0*/  UIADD3 UR8, UPT, UPT, -UR6, URZ, URZ ;  /* 0x000000ff06087290 */ /* 0x000fe4000fffe1ff */
[----:B------:R-:W-:Y:S02]  /*54c0*/  UIADD3 UR4, UPT, UPT, -UR5, URZ, URZ ;  /* 0x000000ff05047290 */ /* 0x000fe4000fffe1ff */
[----:B------:R-:W-:Y:S03]  /*54d0*/  @!UP0 UIMAD UR6, UR9, UR42, UR5 ;  /* 0x0000002a090682a4 */ /* 0x000fe6000f8e0205 */
[----:B------:R-:W-:Y:S01]  /*54e0*/  @!UP0 UMOV UR5, UR7 ;  /* 0x0000000700058c82 */ /* 0x000fe20008000000 */
[----:B------:R-:W-:Y:S02]  /*54f0*/  UIMAD UR7, UR15, UR4, UR14 ;  /* 0x000000040f0772a4 */ /* 0x000fe4000f8e020e */
[----:B------:R-:W-:Y:S02]  /*5500*/  UIMAD UR4, UR34, UR8, UR13 ;  /* 0x00000008220472a4 */ /* 0x000fe4000f8e020d */
[----:B------:R-:W-:Y:S02]  /*5510*/  UIMAD UR14, UR5, UR15, UR7 ;  /* 0x0000000f050e72a4 */ /* 0x000fe4000f8e0207 */
[----:B------:R-:W-:Y:S11]  /*5520*/  UIMAD UR13, UR6, UR34, UR4 ;  /* 0x00000022060d72a4 */ /* 0x000ff6000f8e0204 */
[----:B------:R-:W-:Y:S01]  /*5530*/  @!UPT UIADD3 URZ, UPT, UPT, URZ, URZ, URZ ;  /* 0x000000fffffff290 */ /* 0x000fe2000fffe0ff */
.L_x_100:
[----:B------:R-:W3:Y:S01]  /*5540*/  @!UP2 LDCU.128 UR8, c[0x0][0xb10] ;  /* 0x00016200ff08a7ac */ /* 0x000ee20008000c00 */
[C---:B----4-:R-:W-:Y:S02]  /*5550*/  ISETP.NE.U32.AND P1, PT, R4.reuse, RZ, PT ;  /* 0x000000ff0400720c */ /* 0x050fe40003f25070 */
[----:B------:R-:W-:Y:S02]  /*5560*/  ISETP.NE.U32.AND P0, PT, R4, RZ, PT ;  /* 0x000000ff0400720c */ /* 0x000fe40003f05070 */
[C---:B------:R-:W-:Y:S02]  /*5570*/  ISETP.NE.AND.EX P1, PT, R5.reuse, RZ, PT, P1 ;  /* 0x000000ff0500720c */ /* 0x040fe40003f25310 */
[----:B------:R-:W-:Y:S01]  /*5580*/  ISETP.NE.AND.EX P0, PT, R5, RZ, PT, P0 ;  /* 0x000000ff0500720c */ /* 0x000fe20003f05300 */
[----:B------:R-:W4:Y:S01]  /*5590*/  @!UP2 LDCU UR5, c[0x0][0xb0c] ;  /* 0x00016180ff05a7ac */ /* 0x000f220008000800 */
[----:B------:R-:W-:Y:S02]  /*55a0*/  USHF.L.U32 UR26, UR26, 0x6, URZ ;  /* 0x000000061a1a7899 */ /* 0x000fe400080006ff */
[----:B------:R-:W-:Y:S02]  /*55b0*/  USHF.L.U32 UR27, UR20, 0x6, URZ ;  /* 0x00000006141b7899 */ /* 0x000fe400080006ff */
[----:B---3--:R-:W-:Y:S07]  /*55c0*/  UIMAD.WIDE.U32 UR6, UR14, UR8, URZ ;  /* 0x000000080e0672a5 */ /* 0x008fee000f8e00ff */
[----:B------:R-:W-:Y:S01]  /*55d0*/  @!UP2 UMOV UR4, UR7 ;  /* 0x000000070004ac82 */ /* 0x000fe20008000000 */
[----:B----4-:R-:W-:Y:S02]  /*55e0*/  @!UP2 UISETP.NE.AND UP0, UPT, UR5, 0x1, UPT ;  /* 0x000000010500a88c */ /* 0x010fe4000bf05270 */
[----:B------:R-:W-:Y:S02]  /*55f0*/  @!UP2 USHF.R.U32.HI UR4, URZ, UR9, UR4 ;  /* 0x00000009ff04a299 */ /* 0x000fe40008011604 */
[----:B------:R-:W-:Y:S02]  /*5600*/  UIMAD.WIDE.U32 UR6, UR13, UR11, URZ ;  /* 0x0000000b0d0672a5 */ /* 0x000fe4000f8e00ff */
[----:B------:R-:W-:Y:S02]  /*5610*/  @!UP2 USEL UR8, UR14, UR4, !UP0 ;  /* 0x000000040e08a287 */ /* 0x000fe4000c000000 */
[----:B------:R-:W-:Y:S03]  /*5620*/  @!UP2 UISETP.NE.AND UP0, UPT, UR10, 0x1, UPT ;  /* 0x000000010a00a88c */ /* 0x000fe6000bf05270 */
[----:B------:R-:W-:Y:S02]  /*5630*/  @!UP2 UMOV UR6, UR7 ;  /* 0x000000070006ac82 */ /* 0x000fe40008000000 */
[----:B------:R-:W3:Y:S02]  /*5640*/  @!UP2 LDCU UR4, c[0x0][0xb20] ;  /* 0x00016400ff04a7ac */ /* 0x000ee40008000800 */
[----:B---3--:R-:W-:Y:S04]  /*5650*/  @!UP2 USHF.R.U32.HI UR6, URZ, UR4, UR6 ;  /* 0x00000004ff06a299 */ /* 0x008fe80008011606 */
[----:B------:R-:W-:Y:S04]  /*5660*/  @!UP2 USEL UR6, UR13, UR6, !UP0 ;  /* 0x000000060d06a287 */ /* 0x000fe8000c000000 */
[----:B------:R-:W-:Y:S02]  /*5670*/  @!UP2 UIADD3 UR4, UPT, UPT, -UR8, UR6, URZ ;  /* 0x000000060804a290 */ /* 0x000fe4000fffe1ff */
[----:B------:R-:W-:Y:S02]  /*5680*/  @!UP2 UIADD3 UR6, UPT, UPT, UR8, -UR6, URZ ;  /* 0x800000060806a290 */ /* 0x000fe4000fffe0ff */
[----:B------:R-:W-:Y:S02]  /*5690*/  @!UP2 UIMAD UR14, UR4, UR5, UR14 ;  /* 0x00000005040ea2a4 */ /* 0x000fe4000f8e020e */
[----:B------:R-:W-:Y:S01]  /*56a0*/  @!UP2 UIMAD UR13, UR6, UR10, UR13 ;  /* 0x0000000a060da2a4 */ /* 0x000fe2000f8e020d */
[----:B------:R-:W-:Y:S11]  /*56b0*/  BRA.U UP3, `(.L_x_101) ;  /* 0x0000000103107547 */ /* 0x000ff6000b800000 */
[----:B--2---:R-:W-:Y:S04]  /*56c0*/  MOV R0, UR40 ;  /* 0x0000002800007c02 */ /* 0x004fe80008000f00 */
[----:B------:R-:W-:Y:S04]  /*56d0*/  SHF.L.U32 R9, R0, 0x1f, RZ ;  /* 0x0000001f00097819 */ /* 0x000fe800000006ff */
[----:B------:R-:W2:Y:S02]  /*56e0*/  SYNCS.PHASECHK.TRANS64.TRYWAIT P2, [UR29+0x138], R9 ;  /* 0x00013809ff0075a7 */ /* 0x000ea4000804111d */
[----:B--2---:R-:W-:Y:S05]  /*56f0*/  @!P2 BRA `(.L_x_102) ;  /* 0x0000003c008ca947 */ /* 0x004fea0003800000 */
.L_x_101:
[----:B------:R-:W-:Y:S05]  /*5700*/  @!P1 BRA `(.L_x_103) ;  /* 0x0000000000309947 */ /* 0x000fea0003800000 */
[----:B------:R-:W-:Y:S01]  /*5710*/  ISETP.NE.U32.AND P1, PT, R2, RZ, PT ;  /* 0x000000ff0200720c */ /* 0x000fe20003f25070 */
[----:B------:R-:W3:Y:S01]  /*5720*/  LDCU.64 UR4, c[0x0][0x358] ;  /* 0x00006b00ff0477ac */ /* 0x000ee20008000a00 */
[----:B------:R-:W-:Y:S02]  /*5730*/  IMAD.MOV.U32 R60, RZ, RZ, 0x1 ;  /* 0x00000001ff3c7424 */ /* 0x000fe400078e00ff */
[----:B------:R-:W-:Y:S11]  /*5740*/  ISETP.NE.AND.EX P1, PT, R3, RZ, PT, P1 ;  /* 0x000000ff0300720c */ /* 0x000ff60003f25310 */
[----:B------:R-:W-:Y:S02]  /*5750*/  @!UPT UIADD3 URZ, UPT, UPT, URZ, URZ, URZ ;  /* 0x000000fffffff290 */ /* 0x000fe4000fffe0ff */
[----:B--2---:R-:W2:Y:S01]  /*5760*/  @P1 LDC.64 R8, c[0x0][0x888] ;  /* 0x00022200ff081b82 */ /* 0x004ea20000000a00 */
[----:B------:R-:W-:Y:S04]  /*5770*/  @P1 IMAD R0, R4, UR36, RZ ;  /* 0x0000002404001c24 */ /* 0x000fe8000f8e02ff */
[----:B--2---:R-:W-:Y:S04]  /*5780*/  @P1 IMAD.WIDE R8, R0, 0x4, R8 ;  /* 0x0000000400081825 */ /* 0x004fe800078e0208 */
[----:B------:R-:W-:Y:S01]  /*5790*/  HFMA2 R0, -RZ, RZ, 0, 5.9604644775390625e-08 ;  /* 0x00000001ff007431 */ /* 0x000fe200000001ff */
[----:B---3-5:R3:W5:Y:S04]  /*57a0*/  @P1 LDG.E R27, desc[UR4][R8.64] ;  /* 0x00000004081b1981 */ /* 0x028768000c1e1900 */
[----:B------:R-:W-:Y:S01]  /*57b0*/  @!P1 PRMT R60, R0, 0x7610, R60 ;  /* 0x00007610003c9816 */ /* 0x000fe2000000003c */
[----:B---3--:R-:W4:Y:S06]  /*57c0*/  @!P1 LDC R27, c[0x0][0x880] ;  /* 0x00022000ff1b9b82 */ /* 0x008f2c0000000800 */
.L_x_103:
[----:B----45:R-:W-:Y:S01]  /*57d0*/  @!P0 FSETP.EQ.AND P1, PT, R27, RZ, PT ;  /* 0x000000ff1b00820b */ /* 0x030fe20003f22000 */
[----:B------:R-:W-:Y:S01]  /*57e0*/  @!UPT UIADD3 URZ, UPT, UPT, URZ, URZ, URZ ;  /* 0x000000fffffff290 */ /* 0x000fe2000fffe0ff */
[----:B------:R-:W-:Y:S11]  /*57f0*/  @!P0 BRA `(.L_x_104) ;  /* 0x0000000000188947 */ /* 0x000ff60003800000 */
[----:B------:R-:W-:Y:S02]  /*5800*/  LOP3.LUT P0, RZ, R60, 0xff, RZ, 0xc0, !PT ;  /* 0x000000ff3cff7812 */ /* 0x000fe4000780c0ff */
[----:B------:R-:W-:Y:S04]  /*5810*/  ISETP.NE.U32.AND P1, PT, R2, RZ, PT ;  /* 0x000000ff0200720c */ /* 0x000fe80003f25070 */
[----:B------:R-:W-:Y:S04]  /*5820*/  ISETP.NE.AND.EX P1, PT, R3, RZ, PT, P1 ;  /* 0x000000ff0300720c */ /* 0x000fe80003f25310 */
[----:B------:R-:W-:Y:S03]  /*5830*/  PLOP3.LUT P1, PT, P1, PT, PT, 0x8, 0x80 ;  /* 0x000000000080781c */ /* 0x000fe60000f2e170 */
[----:B------:R-:W-:Y:S11]  /*5840*/  @P0 FSETP.EQ.AND P1, PT, R27, RZ, PT ;  /* 0x000000ff1b00020b */ /* 0x000ff60003f22000 */
[----:B------:R-:W-:Y:S02]  /*5850*/  @!UPT UIADD3 URZ, UPT, UPT, URZ, URZ, URZ ;  /* 0x000000fffffff290 */ /* 0x000fe4000fffe0ff */
.L_x_104:
[----:B------:R-:W-:Y:S01]  /*5860*/  ULEA UR4, UR12, UR29, 0x3 ;  /* 0x0000001d0c047291 */ /* 0x000fe2000f8e18ff */
[----:B--2---:R-:W-:Y:S02]  /*5870*/  SHF.L.U32 R9, R15, 0x1f, RZ ;  /* 0x0000001f0f097819 */ /* 0x004fe400000006ff */
[----:B------:R-:W-:Y:S04]  /*5880*/  ELECT P0, URZ, PT ;  /* 0x0000000000ff782f */ /* 0x000fe80003800000 */
[----:B------:R-:W-:Y:S02]  /*5890*/  PLOP3.LUT P1, PT, P1, P0, PT, 0xf2, 0x2f ;  /* 0x00000000002f781c */ /* 0x000fe40000f21e72 */
[----:B------:R-:W2:Y:S11]  /*58a0*/  SYNCS.PHASECHK.TRANS64.TRYWAIT P2, [UR4+0x118], R9 ;  /* 0x00011809ff0075a7 */ /* 0x000eb60008041104 */
[----:B------:R-:W-:Y:S05]  /*58b0*/  @!P1 IADD3 R8, P0, PT, R16, 0x580, RZ ;  /* 0x0000058010089810 */ /* 0x000fea0007f1e0ff */
[----:B------:R-:W-:Y:S01]  /*58c0*/  @!P1 IMAD.X R6, RZ, RZ, R17, P0 ;  /* 0x000000ffff069224 */ /* 0x000fe200000e0611 */
[----:B--2---:R-:W-:Y:S07]  /*58d0*/  @!P2 BRA `(.L_x_105) ;  /* 0x0000003c002ca947 */ /* 0x004fee0003800000 */
.L_x_203:
[----:B------:R-:W3:Y:S01]  /*58e0*/  S2UR UR11, SR_CgaCtaId ;  /* 0x00000000000b79c3 */ /* 0x000ee20000008800 */
[----:B------:R-:W-:Y:S01]  /*58f0*/  @!P1 R2UR UR6, R6 ;  /* 0x00000000060692ca */ /* 0x000fe200000e0000 */
[----:B------:R-:W-:Y:S01]  /*5900*/  UIADD3 UR5, UPT, UPT, UR12, 0x1, URZ ;  /* 0x000000010c057890 */ /* 0x000fe2000fffe0ff */
[----:B------:R-:W-:Y:S01]  /*5910*/  @!P1 R2UR UR7, R8 ;  /* 0x00000000080792ca */ /* 0x000fe200000e0000 */
[----:B------:R-:W-:Y:S01]  /*5920*/  UIADD3 UR25, UPT, UPT, UR4, 0x100, URZ ;  /* 0x0000010004197890 */ /* 0x000fe2000fffe0ff */
[----:B--2---:R-:W-:Y:S01]  /*5930*/  @!P1 IMAD.MOV.U32 R0, RZ, RZ, 0x2000 ;  /* 0x00002000ff009424 */ /* 0x004fe200078e00ff */
[----:B------:R-:W-:Y:S01]  /*5940*/  UISETP.NE.AND UP0, UPT, UR5, 0x3, UPT ;  /* 0x000000030500788c */ /* 0x000fe2000bf05270 */
[----:B------:R-:W-:Y:S01]  /*5950*/  VIADD R14, R14, 0x1 ;  /* 0x000000010e0e7836 */ /* 0x000fe20000000000 */
[----:B------:R-:W-:Y:S01]  /*5960*/  UMOV UR18, 0x0 ;  /* 0x0000000000127882 */ /* 0x000fe20000000000 */
[----:B------:R-:W-:Y:S01]  /*5970*/  UMOV UR19, 0x10000000 ;  /* 0x1000000000137882 */ /* 0x000fe20000000000 */
[----:B------:R-:W-:Y:S02]  /*5980*/  USEL UR21, UR5, URZ, UP0 ;  /* 0x000000ff05157287 */ /* 0x000fe40008000000 */
[----:B------:R-:W-:Y:S02]  /*5990*/  USEL UR9, URZ, 0x1, UP0 ;  /* 0x00000001ff097887 */ /* 0x000fe40008000000 */
[----:B------:R-:W-:Y:S01]  /*59a0*/  VOTEU.ALL UP0, P1 ;  /* 0x0000000000ff7886 */ /* 0x000fe20000800000 */
[----:B------:R-:W-:Y:S01]  /*59b0*/  IMAD.U32 R9, RZ, RZ, UR6 ;  /* 0x00000006ff097e24 */ /* 0x000fe2000f8e00ff */
[----:B------:R-:W-:Y:S01]  /*59c0*/  UMOV UR28, UR36 ;  /* 0x00000024001c7c82 */ /* 0x000fe20008000000 */
[----:B------:R-:W-:Y:S01]  /*59d0*/  IMAD.U32 R8, RZ, RZ, UR7 ;  /* 0x00000007ff087e24 */ /* 0x000fe2000f8e00ff */
[----:B------:R-:W-:Y:S01]  /*59e0*/  LOP3.LUT R15, R15, UR9, RZ, 0x3c, !PT ;  /* 0x000000090f0f7c12 */ /* 0x000fe2000f8e3cff */
[----:B------:R-:W-:Y:S01]  /*59f0*/  @!UP0 ULEA UR5, UR12, UR29, 0xd ;  /* 0x0000001d0c058291 */ /* 0x000fe2000f8e68ff */
[----:B------:R-:W-:Y:S01]  /*5a00*/  @!P1 R2UR UR7, R9 ;  /* 0x00000000090792ca */ /* 0x000fe200000e0000 */
[----:B------:R-:W-:Y:S01]  /*5a10*/  @!UP0 UIADD3 UR10, UPT, UPT, UR26, 0x20, URZ ;  /* 0x000000201a0a8890 */ /* 0x000fe2000fffe0ff */
[----:B------:R-:W-:Y:S01]  /*5a20*/  @!P1 R2UR UR6, R8 ;  /* 0x00000000080692ca */ /* 0x000fe200000e0000 */
[----:B------:R-:W-:Y:S01]  /*5a30*/  @!UP0 UIADD3 UR24, UPT, UPT, UR5, 0x200, URZ ;  /* 0x0000020005188890 */ /* 0x000fe2000fffe0ff */
[----:B------:R-:W-:Y:S01]  /*5a40*/  SHF.L.U32 R6, R15, 0x1f, RZ ;  /* 0x0000001f0f067819 */ /* 0x000fe200000006ff */
[----:B------:R-:W-:Y:S01]  /*5a50*/  @!UP0 UIADD3 UR8, UPT, UPT, UR5, 0x1200, URZ ;  /* 0x0000120005088890 */ /* 0x000fe2000fffe0ff */
[----:B------:R-:W-:Y:S01]  /*5a60*/  VOTEU.ALL UP0, P1 ;  /* 0x0000000000ff7886 */ /* 0x000fe20000800000 */
[----:B---3--:R-:W-:Y:S01]  /*5a70*/  UPRMT UR16, UR11, 0x654, UR25 ;  /* 0x000006540b107896 */ /* 0x008fe20008000019 */
[----:B------:R-:W-:Y:S02]  /*5a80*/  UMOV UR12, UR36 ;  /* 0x00000024000c7c82 */ /* 0x000fe40008000000 */
[----:B------:R-:W-:Y:S01]  /*5a90*/  UMOV UR11, UR27 ;  /* 0x0000001b000b7c82 */ /* 0x000fe20008000000 */
[----:B------:R-:W-:Y:S01]  /*5aa0*/  UMOV UR9, UR25 ;  /* 0x0000001900097c82 */ /* 0x000fe20008000000 */
[----:B------:R-:W-:Y:S03]  /*5ab0*/  ULEA UR5, UR21, UR29, 0x3 ;  /* 0x0000001d15057291 */ /* 0x000fe6000f8e18ff */
[----:B------:R2:W-:Y:S01]  /*5ac0*/  @!UP0 UTMALDG.3D [UR24], [UR6], desc[UR18] ;  /* 0x00001218060085b4 */ /* 0x0005e20008011000 */
[----:B------:R-:W-:Y:S05]  /*5ad0*/  VOTEU.ALL UP0, P1 ;  /* 0x0000000000ff7886 */ /* 0x000fea0000800000 */
[----:B------:R2:W-:Y:S01]  /*5ae0*/  @!UP0 UTMALDG.3D [UR8], [UR6], desc[UR18] ;  /* 0x00001208060085b4 */ /* 0x0005e20008011000 */
[----:B------:R2:W-:Y:S01]  /*5af0*/  @!P1 SYNCS.ARRIVE.TRANS64.RED.A0TR RZ, [UR4+0x100], R0 ;  /* 0x00010000ffff99a7 */ /* 0x0005e20008300404 */
[----:B------:R-:W-:Y:S01]  /*5b00*/  SYNCS.ARRIVE.TRANS64.RED.A1T0 RZ, [UR16], RZ ;  /* 0x000000ffffff79a7 */ /* 0x000fe20008100410 */
[----:B------:R-:W3:Y:S02]  /*5b10*/  SYNCS.PHASECHK.TRANS64.TRYWAIT P0, [UR5+0x118], R6 ;  /* 0x00011806ff0075a7 */ /* 0x000ee40008001105 */
[----:B--23--:R-:W-:Y:S05]  /*5b20*/  @!P0 BRA `(.L_x_106) ;  /* 0x0000003800b08947 */ /* 0x00cfea0003800000 */
.L_x_205:
[----:B------:R-:W-:Y:S01]  /*5b30*/  UIADD3 UR17, UPT, UPT, UR5, 0x100, URZ ;  /* 0x0000010005117890 */ /* 0x000fe2000fffe0ff */
[----:B--2---:R-:W-:Y:S01]  /*5b40*/  @!P1 IADD3 R6, P0, PT, R16, 0x580, RZ ;  /* 0x0000058010069810 */ /* 0x004fe20007f1e0ff */
[----:B------:R-:W-:Y:S01]  /*5b50*/  UPLOP3.LUT UP3, UPT, UPT, UPT, UPT, 0x80, 0x8 ;  /* 0x000000000008789c */ /* 0x000fe20003f6f070 */
[----:B------:R-:W2:Y:S01]  /*5b60*/  S2UR UR9, SR_CgaCtaId ;  /* 0x00000000000979c3 */ /* 0x000ea20000008800 */
[----:B------:R-:W-:Y:S01]  /*5b70*/  UMOV UR24, 0x0 ;  /* 0x0000000000187882 */ /* 0x000fe20000000000 */
[----:B------:R-:W-:Y:S01]  /*5b80*/  @!P1 R2UR UR6, R6 ;  /* 0x00000000060692ca */ /* 0x000fe200000e0000 */
[----:B------:R-:W-:Y:S01]  /*5b90*/  @!P1 IMAD.X R0, RZ, RZ, R17, P0 ;  /* 0x000000ffff009224 */ /* 0x000fe200000e0611 */
[----:B------:R-:W-:Y:S01]  /*5ba0*/  UMOV UR25, 0x10000000 ;  /* 0x1000000000197882 */ /* 0x000fe20000000000 */
[----:B------:R-:W-:Y:S01]  /*5bb0*/  UMOV UR19, UR27 ;  /* 0x0000001b00137c82 */ /* 0x000fe20008000000 */
[----:B------:R-:W-:Y:S01]  /*5bc0*/  UMOV UR20, UR36 ;  /* 0x0000002400147c82 */ /* 0x000fe20008000000 */
[----:B------:R-:W-:Y:S01]  /*5bd0*/  UMOV UR11, UR27 ;  /* 0x0000001b000b7c82 */ /* 0x000fe20008000000 */
[----:B------:R-:W-:Y:S01]  /*5be0*/  @!P1 R2UR UR4, R0 ;  /* 0x00000000000492ca */ /* 0x000fe200000e0000 */
[----:B------:R-:W-:Y:S01]  /*5bf0*/  UMOV UR12, UR36 ;  /* 0x00000024000c7c82 */ /* 0x000fe20008000000 */
[----:B------:R-:W-:Y:S01]  /*5c00*/  VOTEU.ALL UP0, P1 ;  /* 0x0000000000ff7886 */ /* 0x000fe20000800000 */
[----:B------:R-:W-:Y:S01]  /*5c10*/  R2UR UR28, R62 ;  /* 0x000000003e1c72ca */ /* 0x000fe200000e0000 */
[----:B------:R-:W-:Y:S01]  /*5c20*/  UMOV UR36, UR30 ;  /* 0x0000001e00247c82 */ /* 0x000fe20008000000 */
[C---:B------:R-:W-:Y:S02]  /*5c30*/  ISETP.NE.AND P0, PT, R14.reuse, 0x2, PT ;  /* 0x000000020e00780c */ /* 0x040fe40003f05270 */
[----:B------:R-:W-:Y:S01]  /*5c40*/  @!UP0 UIADD3 UR18, UPT, UPT, UR26, 0x10, URZ ;  /* 0x000000101a128890 */ /* 0x000fe2000fffe0ff */
[----:B------:R-:W-:Y:S01]  /*5c50*/  IMAD.U32 R8, RZ, RZ, UR6 ;  /* 0x00000006ff087e24 */ /* 0x000fe2000f8e00ff */
[----:B------:R-:W-:Y:S01]  /*5c60*/  @!UP0 UIADD3 UR10, UPT, UPT, UR26, 0x30, URZ ;  /* 0x000000301a0a8890 */ /* 0x000fe2000fffe0ff */
[----:B------:R-:W-:Y:S02]  /*5c70*/  SEL R0, RZ, 0x1, P0 ;  /* 0x00000001ff007807 */ /* 0x000fe40000000000 */
[----:B------:R-:W-:Y:S01]  /*5c80*/  SEL R14, R14, RZ, P0 ;  /* 0x000000ff0e0e7207 */ /* 0x000fe20000000000 */
[----:B------:R-:W-:Y:S01]  /*5c90*/  IMAD.U32 R9, RZ, RZ, UR4 ;  /* 0x00000004ff097e24 */ /* 0x000fe2000f8e00ff */
[----:B------:R-:W-:Y:S01]  /*5ca0*/  @!P1 R2UR UR6, R8 ;  /* 0x00000000080692ca */ /* 0x000fe200000e0000 */
[----:B------:R-:W-:Y:S01]  /*5cb0*/  @!UP0 ULEA UR4, UR21, UR29, 0xd ;  /* 0x0000001d15048291 */ /* 0x000fe2000f8e68ff */
[----:B------:R-:W-:Y:S01]  /*5cc0*/  LOP3.LUT R13, R13, R0, RZ, 0x3c, !PT ;  /* 0x000000000d0d7212 */ /* 0x000fe200078e3cff */
[----:B------:R-:W-:Y:S01]  /*5cd0*/  UIADD3 UR26, UPT, UPT, UR13, UR28, URZ ;  /* 0x0000001c0d1a7290 */ /* 0x000fe2000fffe0ff */
[----:B------:R-:W-:Y:S01]  /*5ce0*/  @!P1 R2UR UR7, R9 ;  /* 0x00000000090792ca */ /* 0x000fe200000e0000 */
[----:B------:R-:W-:Y:S02]  /*5cf0*/  @!UP0 UIADD3 UR16, UPT, UPT, UR4, 0x200, URZ ;  /* 0x0000020004108890 */ /* 0x000fe4000fffe0ff */
[----:B------:R-:W-:Y:S01]  /*5d00*/  @!UP0 UIADD3 UR8, UPT, UPT, UR4, 0x1200, URZ ;  /* 0x0000120004088890 */ /* 0x000fe2000fffe0ff */
[----:B------:R-:W-:Y:S01]  /*5d10*/  VOTEU.ALL UP0, P1 ;  /* 0x0000000000ff7886 */ /* 0x000fe20000800000 */
[----:B--2---:R-:W-:Y:S03]  /*5d20*/  UPRMT UR4, UR9, 0x654, UR17 ;  /* 0x0000065409047896 */ /* 0x004fe60008000011 */
[----:B------:R-:W-:Y:S05]  /*5d30*/  UMOV UR9, UR17 ;  /* 0x0000001100097c82 */ /* 0x000fea0008000000 */
[----:B------:R2:W-:Y:S01]  /*5d40*/  @!UP0 UTMALDG.3D [UR16], [UR6], desc[UR24] ;  /* 0x00001810060085b4 */ /* 0x0005e20008011000 */
[----:B------:R-:W-:Y:S05]  /*5d50*/  VOTEU.ALL UP0, P1 ;  /* 0x0000000000ff7886 */ /* 0x000fea0000800000 */
[----:B------:R3:W-:Y:S01]  /*5d60*/  @!UP0 UTMALDG.3D [UR8], [UR6], desc[UR24] ;  /* 0x00001808060085b4 */ /* 0x0007e20008011000 */
[----:B------:R4:W-:Y:S01]  /*5d70*/  @!P1 SYNCS.ARRIVE.TRANS64.RED.A0TR RZ, [UR5+0x100], R7 ;  /* 0x00010007ffff99a7 */ /* 0x0009e20008300405 */
[----:B------:R-:W-:Y:S01]  /*5d80*/  SYNCS.ARRIVE.TRANS64.RED.A1T0 RZ, [UR4], RZ ;  /* 0x000000ffffff79a7 */ /* 0x000fe20008100404 */
[----:B------:R-:W-:Y:S04]  /*5d90*/  UIADD3 UR4, UPT, UPT, UR21, 0x1, URZ ;  /* 0x0000000115047890 */ /* 0x000fe8000fffe0ff */
[----:B------:R-:W-:Y:S04]  /*5da0*/  UISETP.NE.AND UP0, UPT, UR4, 0x3, UPT ;  /* 0x000000030400788c */ /* 0x000fe8000bf05270 */
[----:B------:R-:W-:Y:S02]  /*5db0*/  USEL UR5, URZ, 0x1, UP0 ;  /* 0x00000001ff057887 */ /* 0x000fe40008000000 */
[----:B--2---:R-:W-:Y:S04]  /*5dc0*/  UIADD3 UR20, UPT, UPT, UR14, UR63, URZ ;  /* 0x0000003f0e147290 */ /* 0x004fe8000fffe0ff */
[----:B------:R-:W-:Y:S01]  /*5dd0*/  LOP3.LUT R15, R15, UR5, RZ, 0x3c, !PT ;  /* 0x000000050f0f7c12 */ /* 0x000fe2000f8e3cff */
[----:B---3--:R-:W-:Y:S01]  /*5de0*/  USEL UR12, UR4, URZ, UP0 ;  /* 0x000000ff040c7287 */ /* 0x008fe20008000000 */
[----:B------:R-:W-:Y:S11]  /*5df0*/  BRA.U UP1, `(.L_x_107) ;  /* 0xfffffff101b07547 */ /* 0x000ff6000b83ffff */
[----:B------:R-:W-:Y:S01]  /*5e00*/  UIADD3 UR29, UPT, UPT, UR29, 0x118, URZ ;  /* 0x000001181d1d7890 */ /* 0x000fe2000fffe0ff */
[----:B------:R-:W-:-:S03]  /*5e10*/  SHF.L.U32 R3, R15, 0x1f, RZ ;  /* 0x0000001f0f037819 */ /* 0x000fc600000006ff */
[----:B------:R-:W-:-:S09]  /*5e20*/  ULEA UR4, UR12, UR29, 0x3 ;  /* 0x0000001d0c047291 */ /* 0x000fd2000f8e18ff */
[----:B------:R-:W2:Y:S02]  /*5e30*/  SYNCS.PHASECHK.TRANS64.TRYWAIT P0, [UR4], R3 ;  /* 0x00000003ff0075a7 */ /* 0x000ea40008001104 */
[----:B--2---:R-:W-:Y:S05]  /*5e40*/  @!P0 BRA `(.L_x_108) ;  /* 0x0000003800008947 */ /* 0x004fea0003800000 */
.L_x_207:
[----:B------:R-:W-:-:S04]  /*5e50*/  UIADD3 UR4, UPT, UPT, UR12, 0x1, URZ ;  /* 0x000000010c047890 */ /* 0x000fc8000fffe0ff */
[----:B------:R-:W-:-:S04]  /*5e60*/  UISETP.NE.AND UP0, UPT, UR4, 0x3, UPT ;  /* 0x000000030400788c */ /* 0x000fc8000bf05270 */
[----:B------:R-:W-:Y:S02]  /*5e70*/  USEL UR6, URZ, 0x1, UP0 ;  /* 0x00000001ff067887 */ /* 0x000fe40008000000 */
[----:B------:R-:W-:-:S04]  /*5e80*/  USEL UR4, UR4, URZ, UP0 ;  /* 0x000000ff04047287 */ /* 0x000fc80008000000 */
[----:B------:R-:W-:Y:S01]  /*5e90*/  ULEA UR5, UR4, UR29, 0x3 ;  /* 0x0000001d04057291 */ /* 0x000fe2000f8e18ff */
[----:B------:R-:W-:-:S04]  /*5ea0*/  LOP3.LUT R15, R15, UR6, RZ, 0x3c, !PT ;  /* 0x000000060f0f7c12 */ /* 0x000fc8000f8e3cff */
[----:B--2---:R-:W-:-:S04]  /*5eb0*/  SHF.L.U32 R3, R15, 0x1f, RZ ;  /* 0x0000001f0f037819 */ /* 0x004fc800000006ff */
[----:B------:R-:W2:Y:S02]  /*5ec0*/  SYNCS.PHASECHK.TRANS64.TRYWAIT P0, [UR5], R3 ;  /* 0x00000003ff0075a7 */ /* 0x000ea40008001105 */
[----:B--2---:R-:W-:Y:S05]  /*5ed0*/  @!P0 BRA `(.L_x_109) ;  /* 0x0000003400f48947 */ /* 0x004fea0003800000 */
.L_x_209:
[----:B------:R-:W-:-:S04]  /*5ee0*/  UIADD3 UR4, UPT, UPT, UR4, 0x1, URZ ;  /* 0x0000000104047890 */ /* 0x000fc8000fffe0ff */
[----:B------:R-:W-:-:S04]  /*5ef0*/  UISETP.NE.AND UP0, UPT, UR4, 0x3, UPT ;  /* 0x000000030400788c */ /* 0x000fc8000bf05270 */
[----:B------:R-:W-:Y:S02]  /*5f00*/  USEL UR5, URZ, 0x1, UP0 ;  /* 0x00000001ff057887 */ /* 0x000fe40008000000 */
[----:B------:R-:W-:-:S04]  /*5f10*/  USEL UR4, UR4, URZ, UP0 ;  /* 0x000000ff04047287 */ /* 0x000fc80008000000 */
[----:B------:R-:W-:Y:S01]  /*5f20*/  ULEA UR4, UR4, UR29, 0x3 ;  /* 0x0000001d04047291 */ /* 0x000fe2000f8e18ff */
[----:B--2---:R-:W-:-:S04]  /*5f30*/  LOP3.LUT R3, R15, UR5, RZ, 0x3c, !PT ;  /* 0x000000050f037c12 */ /* 0x004fc8000f8e3cff */
[----:B------:R-:W-:Y:S01]  /*5f40*/  SHF.L.U32 R3, R3, 0x1f, RZ ;  /* 0x0000001f03037819 */ /* 0x000fe200000006ff */
[----:B------:R-:W-:-:S07]  /*5f50*/  IMAD.U32 R0, RZ, RZ, UR4 ;  /* 0x00000004ff007e24 */ /* 0x000fce000f8e00ff */
.L_x_110:
[----:B--2---:R2:W3:Y:S02]  /*5f60*/  SYNCS.PHASECHK.TRANS64.TRYWAIT P0, [R0+URZ], R3 ;  /* 0x00000003000075a7 */ /* 0x0044e400080011ff */
[----:B---3--:R-:W-:Y:S05]  /*5f70*/  @!P0 NANOSLEEP.SYNCS 0x989680 ;  /* 0x009896800000895d */ /* 0x008fea0003900000 */
[----:B------:R-:W3:Y:S02]  /*5f80*/  @!P0 SYNCS.PHASECHK.TRANS64 P0, [R0+URZ], R3 ;  /* 0x00000003000085a7 */ /* 0x000ee400080010ff */
[----:B-1-3--:R-:W-:Y:S05]  /*5f90*/  @P0 EXIT ;  /* 0x000000000000094d */ /* 0x00afea0003800000 */
[----:B------:R-:W-:Y:S05]  /*5fa0*/  BRA `(.L_x_110) ;  /* 0xfffffffc00ec7947 */ /* 0x000fea000383ffff */
.L_x_98:
[----:B------:R-:W-:-:S06]  /*5fb0*/  UISETP.GE.AND UP0, UPT, UR22, 0x4, UPT ;  /* 0x000000041600788c */ /* 0x000fcc000bf06270 */
[----:B------:R-:W-:-:S13]  /*5fc0*/  PLOP3.LUT P0, PT, PT, PT, UP0, 0x80, 0x8 ;  /* 0x000000000008781c */ /* 0x000fda0003f0f008 */
[----:B-1----:R-:W-:Y:S05]  /*5fd0*/  @!P0 EXIT ;  /* 0x000000000000894d */ /* 0x002fea0003800000 */
[----:B------:R-:W1:Y:S08]  /*5fe0*/  S2UR UR4, SR_CgaCtaId ;  /* 0x00000000000479c3 */ /* 0x000e700000008800 */
[----:B------:R-:W-:Y:S01]  /*5ff0*/  BAR.SYNC.DEFER_BLOCKING 0x6, 0xa0 ;  /* 0x0182800000007b1d */ /* 0x000fe20000010000 */
[C---:B------:R-:W-:Y:S01]  /*6000*/  IMAD.SHL.U32 R5, R65.reuse, 0x10, RZ ;  /* 0x0000001041057824 */ /* 0x040fe200078e00ff */
[----:B------:R-:W-:Y:S01]  /*6010*/  LOP3.LUT R71, R65, 0x60, RZ, 0xc0, !PT ;  /* 0x0000006041477812 */ /* 0x000fe200078ec0ff */
[----:B------:R-:W-:Y:S01]  /*6020*/  IMAD.SHL.U32 R6, R61, 0x200000, RZ ;  /* 0x002000003d067824 */ /* 0x000fe200078e00ff */
[----:B------:R-:W-:Y:S01]  /*6030*/  LOP3.LUT R66, R65, 0x2, RZ, 0xc0, !PT ;  /* 0x0000000241427812 */ /* 0x000fe200078ec0ff */
[----:B------:R-:W-:Y:S01]  /*6040*/  IMAD.SHL.U32 R7, R61, 0x200, RZ ;  /* 0x000002003d077824 */ /* 0x000fe200078e00ff */
[----:B------:R-:W-:-:S02]  /*6050*/  UMOV UR49, 0x400 ;  /* 0x0000040000317882 */ /* 0x000fc40000000000 */
[----:B------:R-:W2:Y:S01]  /*6060*/  LDC.64 R56, c[0x0][0x888] ;  /* 0x00022200ff387b82 */ /* 0x000ea20000000a00 */
[----:B------:R-:W-:Y:S01]  /*6070*/  IMAD.SHL.U32 R4, R65, 0x2, RZ ;  /* 0x0000000241047824 */ /* 0x000fe200078e00ff */
[----:B------:R-:W-:Y:S01]  /*6080*/  LOP3.LUT R70, R5, 0x590, RZ, 0xc0, !PT ;  /* 0x0000059005467812 */ /* 0x000fe200078ec0ff */
[----:B------:R-:W-:Y:S01]  /*6090*/  IMAD.U32 R23, R65, 0x10000, RZ ;  /* 0x0001000041177824 */ /* 0x000fe200078e00ff */
[----:B------:R-:W-:Y:S01]  /*60a0*/  LOP3.LUT R5, R5, 0x60, RZ, 0xc0, !PT ;  /* 0x0000006005057812 */ /* 0x000fe200078ec0ff */
[----:B------:R-:W-:Y:S01]  /*60b0*/  HFMA2 R68, -RZ, RZ, 0, 0 ;  /* 0x00000000ff447431 */ /* 0x000fe200000001ff */
[----:B------:R-:W-:Y:S01]  /*60c0*/  LOP3.LUT R6, R6, 0x200000, RZ, 0xc0, !PT ;  /* 0x0020000006067812 */ /* 0x000fe200078ec0ff */
[----:B------:R-:W-:Y:S01]  /*60d0*/  IMAD.MOV.U32 R22, RZ, RZ, RZ ;  /* 0x000000ffff167224 */ /* 0x000fe200078e00ff */
[----:B------:R-:W3:Y:S01]  /*60e0*/  LDC.64 R58, c[0x0][0x890] ;  /* 0x00022400ff3a7b82 */ /* 0x000ee20000000a00 */
[----:B------:R-:W-:Y:S01]  /*60f0*/  LOP3.LUT R65, R65, 0x4, RZ, 0xc0, !PT ;  /* 0x0000000441417812 */ /* 0x000fe200078ec0ff */
[----:B------:R-:W-:Y:S01]  /*6100*/  IMAD.MOV.U32 R64, RZ, RZ, RZ ;  /* 0x000000ffff407224 */ /* 0x000fe200078e00ff */
[----:B------:R-:W-:Y:S01]  /*6110*/  LOP3.LUT R70, R70, 0x200, R7, 0xf8, !PT ;  /* 0x0000020046467812 */ /* 0x000fe200078ef807 */
[----:B------:R-:W-:Y:S01]  /*6120*/  IMAD.MOV.U32 R67, RZ, RZ, RZ ;  /* 0x000000ffff437224 */ /* 0x000fe200078e00ff */
[----:B------:R-:W-:Y:S01]  /*6130*/  LOP3.LUT R5, R5, 0xc, R4, 0xf8, !PT ;  /* 0x0000000c05057812 */ /* 0x000fe200078ef804 */
[----:B------:R-:W-:Y:S01]  /*6140*/  IMAD.MOV R66, RZ, RZ, -R66 ;  /* 0x000000ffff427224 */ /* 0x000fe200078e0a42 */
[----:B------:R-:W-:Y:S01]  /*6150*/  LOP3.LUT R23, R6, 0x400000, R23, 0xf8, !PT ;  /* 0x0040000006177812 */ /* 0x000fe200078ef817 */
[----:B-1----:R-:W-:Y:S01]  /*6160*/  ULEA UR49, UR4, UR49, 0x18 ;  /* 0x0000003104317291 */ /* 0x002fe2000f8ec0ff */
[----:B------:R-:W1:Y:S01]  /*6170*/  LDC.64 R54, c[0x0][0x8b0] ;  /* 0x00022c00ff367b82 */ /* 0x000e620000000a00 */
[----:B------:R-:W-:Y:S01]  /*6180*/  IADD3 R69, PT, PT, -R65, 0x2, RZ ;  /* 0x0000000241457810 */ /* 0x000fe20007ffe1ff */
[----:B------:R-:W-:Y:S01]  /*6190*/  IMAD.MOV R65, RZ, RZ, -R65 ;  /* 0x000000ffff417224 */ /* 0x000fe200078e0a41 */
[----:B------:R-:W-:Y:S01]  /*61a0*/  UIADD3 UR4, UPT, UPT, UR49, 0x200, URZ ;  /* 0x0000020031047890 */ /* 0x000fe2000fffe0ff */
[----:B------:R-:W-:Y:S01]  /*61b0*/  LOP3.LUT R70, R70, R5, RZ, 0xfc, !PT ;  /* 0x0000000546467212 */ /* 0x000fe200078efcff */
[----:B------:R-:W4:Y:S01]  /*61c0*/  LDCU UR60, c[0x0][0x370] ;  /* 0x00006e00ff3c77ac */ /* 0x000f220008000800 */
[----:B------:R-:W-:-:S02]  /*61d0*/  IMAD.SHL.U32 R69, R69, 0x10, RZ ;  /* 0x0000001045457824 */ /* 0x000fc400078e00ff */
[----:B------:R-:W4:Y:S01]  /*61e0*/  LDS R0, [UR49+0x1f0] ;  /* 0x0001f031ff007984 */ /* 0x000f220008000800 */
[----:B------:R-:W1:Y:S01]  /*61f0*/  LDC.64 R52, c[0x0][0x8a8] ;  /* 0x00022a00ff347b82 */ /* 0x000e620000000a00 */
[----:B------:R-:W-:Y:S01]  /*6200*/  LEA R70, R70, UR4, 0x2 ;  /* 0x0000000446467c11 */ /* 0x000fe2000f8e10ff */
[----:B------:R-:W-:Y:S01]  /*6210*/  UMOV UR52, 0x1 ;  /* 0x0000000100347882 */ /* 0x000fe20000000000 */
[----:B------:R-:W1:Y:S01]  /*6220*/  LDCU UR43, c[0x0][0xb0c] ;  /* 0x00016180ff2b77ac */ /* 0x000e620008000800 */
[----:B------:R-:W1:Y:S01]  /*6230*/  LDCU UR39, c[0x0][0xb30] ;  /* 0x00016600ff2777ac */ /* 0x000e620008000800 */
[----:B------:R-:W1:Y:S01]  /*6240*/  LDCU.64 UR54, c[0x0][0x888] ;  /* 0x00011100ff3677ac */ /* 0x000e620008000a00 */
[----:B------:R-:W1:Y:S01]  /*6250*/  LDCU.64 UR40, c[0x0][0xb28] ;  /* 0x00016500ff2877ac */ /* 0x000e620008000a00 */
[----:B------:R-:W1:Y:S01]  /*6260*/  LDCU.128 UR56, c[0x0][0xb10] ;  /* 0x00016200ff3877ac */ /* 0x000e620008000c00 */
[----:B------:R-:W1:Y:S01]  /*6270*/  LDCU UR53, c[0x0][0x374] ;  /* 0x00006e80ff3577ac */ /* 0x000e620008000800 */
[----:B------:R-:W-:Y:S01]  /*6280*/  UMOV UR48, URZ ;  /* 0x000000ff00307c82 */ /* 0x000fe20008000000 */
[----:B------:R-:W-:Y:S01]  /*6290*/  UMOV UR51, URZ ;  /* 0x000000ff00337c82 */ /* 0x000fe20008000000 */
[----:B------:R-:W-:Y:S01]  /*62a0*/  UMOV UR50, URZ ;  /* 0x000000ff00327c82 */ /* 0x000fe20008000000 */
[----:B----4-:R-:W-:Y:S01]  /*62b0*/  IMAD.IADD R23, R0, 0x1, R23 ;  /* 0x0000000100177824 */ /* 0x010fe200078e0217 */
[----:B--23--:R-:W-:-:S07]  /*62c0*/  MOV R0, UR4 ;  /* 0x0000000400007c02 */ /* 0x00cfce0008000f00 */
.L_x_141:
[C---:B------:R-:W-:Y:S02]  /*62d0*/  LEA R3, R64.reuse, UR49, 0x3 ;  /* 0x0000003140037c11 */ /* 0x040fe4000f8e18ff */
[----:B------:R-:W-:Y:S02]  /*62e0*/  SHF.L.U32 R0, R67, 0x1f, RZ ;  /* 0x0000001f43007819 */ /* 0x000fe400000006ff */
[----:B-1----:R-:W-:Y:S02]  /*62f0*/  LEA R5, R64, UR49, 0x4 ;  /* 0x0000003140057c11 */ /* 0x002fe4000f8e20ff */
[----:B------:R-:W2:Y:S02]  /*6300*/  SYNCS.PHASECHK.TRANS64.TRYWAIT P0, [R3+URZ+0x140], R0 ;  /* 0x00014000030075a7 */ /* 0x000ea400080011ff */
[----:B--2---:R-:W-:Y:S05]  /*6310*/  @!P0 BRA `(.L_x_111) ;  /* 0x0000003000fc8947 */ /* 0x004fea0003800000 */
.L_x_210:
[----:B------:R-:W3:Y:S01]  /*6320*/  LDS.128 R4, [R5+0x1d0] ;  /* 0x0001d00005047984 */ /* 0x000ee20000000c00 */
[----:B------:R-:W-:Y:S01]  /*6330*/  UISETP.GE.AND UP0, UPT, UR42, 0x1, UPT ;  /* 0x000000012a00788c */ /* 0x000fe2000bf06270 */
[----:B------:R-:W-:Y:S01]  /*6340*/  @!PT LDS RZ, [RZ] ;  /* 0x00000000fffff984 */ /* 0x000fe20000000800 */
[----:B------:R-:W-:Y:S01]  /*6350*/  @!PT LDS RZ, [RZ] ;  /* 0x00000000fffff984 */ /* 0x000fe20000000800 */
[----:B------:R-:W-:Y:S01]  /*6360*/  @!PT LDS RZ, [RZ] ;  /* 0x00000000fffff984 */ /* 0x000fe20000000800 */
[----:B------:R-:W-:Y:S01]  /*6370*/  @!PT LDS RZ, [RZ] ;  /* 0x00000000fffff984 */ /* 0x000fe20000000800 */
[----:B------:R4:W-:Y:S06]  /*6380*/  MEMBAR.ALL.CTA ;  /* 0x0000000000007992 */ /* 0x0009ec0000008000 */
[----:B----4-:R-:W4:Y:S01]  /*6390*/  FENCE.VIEW.ASYNC.S ;  /* 0x00000000000073c6 */ /* 0x010f220000000000 */
[----:B---3--:R-:W-:Y:S11]  /*63a0*/  LOP3.LUT P0, RZ, R6, 0x1, RZ, 0xc0, !PT ;  /* 0x0000000106ff7812 */ /* 0x008ff6000780c0ff */
[----:B------:R-:W-:Y:S02]  /*63b0*/  @!UPT UIADD3 URZ, UPT, UPT, URZ, URZ, URZ ;  /* 0x000000fffffff290 */ /* 0x000fe4000fffe0ff */
[----:B----4-:R-:W-:Y:S01]  /*63c0*/  VOTEU.ANY UP1, P0 ;  /* 0x0000000000ff7886 */ /* 0x010fe20000020100 */
[----:B------:R-:W-:Y:S01]  /*63d0*/  PLOP3.LUT P0, PT, PT, PT, UP1, 0x80, 0x8 ;  /* 0x000000000008781c */ /* 0x000fe20003f0f018 */
[----:B------:R-:W-:Y:S11]  /*63e0*/  UP2UR UR62, UPR, URZ, 0x2 ;  /* 0x00000002ff3e7883 */ /* 0x000ff60008000000 */
[----:B------:R-:W-:Y:S01]  /*63f0*/  @!UPT UIADD3 URZ, UPT, UPT, URZ, URZ, URZ ;  /* 0x000000fffffff290 */ /* 0x000fe2000fffe0ff */
[----:B--2---:R-:W-:Y:S02]  /*6400*/  @P0 SHF.R.U32.HI R0, RZ, 0x10, R5 ;  /* 0x00000010ff000819 */ /* 0x004fe40000011605 */
        /* <DEDUP_REMOVED lines=12> */
[----:B------:R-:W3:Y:S01]  /*64d0*/  LDCU UR12, c[0x0][0xb20] ;  /* 0x00016400ff0c77ac */ /* 0x000ee20008000800 */
[----:B-1----:R-:W-:Y:S02]  /*64e0*/  UIMAD.WIDE.U32 UR4, UR53, UR59, URZ ;  /* 0x0000003b350472a5 */ /* 0x002fe4000f8e00ff */
[----:B------:R-:W-:Y:S02]  /*64f0*/  UIMAD.WIDE.U32 UR6, UR60, UR56, URZ ;  /* 0x000000383c0672a5 */ /* 0x000fe4000f8e00ff */
[----:B------:R-:W-:Y:S02]  /*6500*/  UISETP.NE.AND UP0, UPT, UR58, 0x1, UPT ;  /* 0x000000013a00788c */ /* 0x000fe4000bf05270 */
[----:B------:R-:W-:Y:S02]  /*6510*/  UIMAD.WIDE.U32 UR8, UR37, UR59, URZ ;  /* 0x0000003b250872a5 */ /* 0x000fe4000f8e00ff */
[----:B------:R-:W-:Y:S02]  /*6520*/  UIMAD.WIDE.U32 UR10, UR38, UR56, URZ ;  /* 0x00000038260a72a5 */ /* 0x000fe4000f8e00ff */
[----:B------:R-:W-:Y:S02]  /*6530*/  UISETP.NE.AND UP1, UPT, UR43, 0x1, UPT ;  /* 0x000000012b00788c */ /* 0x000fe4000bf25270 */
[----:B------:R-:W-:Y:S01]  /*6540*/  UISETP.NE.AND UP2, UPT, UR42, 0x1, UPT ;  /* 0x000000012a00788c */ /* 0x000fe2000bf45270 */
[----:B------:R-:W-:Y:S02]  /*6550*/  UMOV UR4, UR5 ;  /* 0x0000000500047c82 */ /* 0x000fe40008000000 */
[----:B---3--:R-:W-:Y:S03]  /*6560*/  USHF.R.U32.HI UR5, URZ, UR12, UR4 ;  /* 0x0000000cff057299 */ /* 0x008fe60008011604 */
[----:B------:R-:W-:Y:S02]  /*6570*/  UMOV UR4, UR7 ;  /* 0x0000000700047c82 */ /* 0x000fe40008000000 */
[----:B------:R-:W-:Y:S02]  /*6580*/  USHF.R.U32.HI UR7, URZ, UR57, UR4 ;  /* 0x00000039ff077299 */ /* 0x000fe40008011604 */
[----:B------:R-:W-:Y:S02]  /*6590*/  USEL UR4, UR53, UR5, !UP0 ;  /* 0x0000000535047287 */ /* 0x000fe4000c000000 */
[----:B------:R-:W-:Y:S01]  /*65a0*/  USEL UR7, UR60, UR7, !UP1 ;  /* 0x000000073c077287 */ /* 0x000fe2000c800000 */
[----:B------:R-:W-:Y:S01]  /*65b0*/  UMOV UR5, UR9 ;  /* 0x0000000900057c82 */ /* 0x000fe20008000000 */
[----:B------:R-:W-:Y:S02]  /*65c0*/  UIMAD.WIDE.U32 UR8, UR4, UR40, URZ ;  /* 0x00000028040872a5 */ /* 0x000fe4000f8e00ff */
[----:B------:R-:W-:Y:S03]  /*65d0*/  USHF.R.U32.HI UR6, URZ, UR12, UR5 ;  /* 0x0000000cff067299 */ /* 0x000fe60008011605 */
[----:B------:R-:W-:Y:S01]  /*65e0*/  UMOV UR5, UR11 ;  /* 0x0000000b00057c82 */ /* 0x000fe20008000000 */
[----:B------:R-:W-:Y:S02]  /*65f0*/  UIMAD.WIDE.U32 UR10, UR7, UR40, URZ ;  /* 0x00000028070a72a5 */ /* 0x000fe4000f8e00ff */
[----:B------:R-:W-:Y:S02]  /*6600*/  USHF.R.U32.HI UR12, URZ, UR57, UR5 ;  /* 0x00000039ff0c7299 */ /* 0x000fe40008011605 */
[----:B------:R-:W-:Y:S01]  /*6610*/  USEL UR6, UR37, UR6, !UP0 ;  /* 0x0000000625067287 */ /* 0x000fe2000c000000 */
[----:B------:R-:W-:Y:S02]  /*6620*/  UMOV UR5, UR9 ;  /* 0x0000000900057c82 */ /* 0x000fe40008000000 */
[----:B------:R-:W-:Y:S01]  /*6630*/  UMOV UR10, UR11 ;  /* 0x0000000b000a7c82 */ /* 0x000fe20008000000 */
[----:B------:R-:W-:Y:S02]  /*6640*/  @UP2 USHF.R.U32.HI UR4, URZ, UR41, UR5 ;  /* 0x00000029ff042299 */ /* 0x000fe40008011605 */
[----:B------:R-:W-:Y:S02]  /*6650*/  @UP2 USHF.R.U32.HI UR7, URZ, UR41, UR10 ;  /* 0x00000029ff072299 */ /* 0x000fe4000801160a */
[----:B------:R-:W-:Y:S02]  /*6660*/  UIMAD UR4, UR42, UR4, URZ ;  /* 0x000000042a0472a4 */ /* 0x000fe4000f8e02ff */
[----:B------:R-:W-:Y:S02]  /*6670*/  UIMAD.WIDE.U32 UR10, UR6, UR40, URZ ;  /* 0x00000028060a72a5 */ /* 0x000fe4000f8e00ff */
[----:B------:R-:W-:Y:S02]  /*6680*/  USEL UR5, UR38, UR12, !UP1 ;  /* 0x0000000c26057287 */ /* 0x000fe4000c800000 */
[----:B------:R-:W-:Y:S02]  /*6690*/  UIMAD UR8, UR42, UR7, URZ ;  /* 0x000000072a0872a4 */ /* 0x000fe4000f8e02ff */
[----:B------:R-:W-:Y:S03]  /*66a0*/  UISETP.GE.AND UP0, UPT, UR6, UR4, UPT ;  /* 0x000000040600728c */ /* 0x000fe6000bf06270 */
[----:B------:R-:W-:Y:S01]  /*66b0*/  UMOV UR4, UR11 ;  /* 0x0000000b00047c82 */ /* 0x000fe20008000000 */
[----:B------:R-:W-:Y:S02]  /*66c0*/  UISETP.GE.OR UP0, UPT, UR5, UR8, UP0 ;  /* 0x000000080500728c */ /* 0x000fe40008706670 */
[----:B------:R-:W-:Y:S02]  /*66d0*/  USHF.R.U32.HI UR4, URZ, UR41, UR4 ;  /* 0x00000029ff047299 */ /* 0x000fe40008011604 */
[----:B------:R-:W-:Y:S02]  /*66e0*/  UIMAD.WIDE.U32 UR8, UR5, UR40, URZ ;  /* 0x00000028050872a5 */ /* 0x000fe4000f8e00ff */
[----:B------:R-:W-:Y:S02]  /*66f0*/  USEL UR11, UR6, UR4, !UP2 ;  /* 0x00000004060b7287 */ /* 0x000fe4000d000000 */
[----:B------:R-:W-:Y:S02]  /*6700*/  UIADD3 UR8, UPT, UPT, -UR5, URZ, URZ ;  /* 0x000000ff05087290 */ /* 0x000fe4000fffe1ff */
[----:B------:R-:W-:Y:S01]  /*6710*/  UIADD3 UR10, UPT, UPT, -UR11, URZ, URZ ;  /* 0x000000ff0b0a7290 */ /* 0x000fe2000fffe1ff */
[----:B------:R-:W-:Y:S01]  /*6720*/  @!UP0 UMOV UR4, UR9 ;  /* 0x0000000900048c82 */ /* 0x000fe20008000000 */
[----:B------:R-:W-:Y:S02]  /*6730*/  UIADD3 UR9, UPT, UPT, -UR6, URZ, URZ ;  /* 0x000000ff06097290 */ /* 0x000fe4000fffe1ff */
[----:B------:R-:W-:Y:S02]  /*6740*/  @!UP0 USHF.R.U32.HI UR4, URZ, UR41, UR4 ;  /* 0x00000029ff048299 */ /* 0x000fe40008011604 */
[----:B------:R-:W-:Y:S02]  /*6750*/  UIMAD UR10, UR42, UR10, UR6 ;  /* 0x0000000a2a0a72a4 */ /* 0x000fe4000f8e0206 */
[----:B------:R-:W-:Y:S04]  /*6760*/  @!UP0 USEL UR4, UR5, UR4, !UP2 ;  /* 0x0000000405048287 */ /* 0x000fe8000d000000 */
[----:B------:R-:W-:Y:S02]  /*6770*/  @!UP0 UIMAD UR10, UR7, UR10, UR4 ;  /* 0x0000000a070a82a4 */ /* 0x000fe4000f8e0204 */
[----:B------:R-:W-:Y:S02]  /*6780*/  @!UP0 UIADD3 UR11, UPT, UPT, UR11, -UR4, URZ ;  /* 0x800000040b0b8290 */ /* 0x000fe4000fffe0ff */
[----:B------:R-:W-:Y:S02]  /*6790*/  UIMAD UR7, UR43, UR8, UR38 ;  /* 0x000000082b0772a4 */ /* 0x000fe4000f8e0226 */
[----:B------:R-:W-:Y:S02]  /*67a0*/  @!UP0 UIMAD UR6, UR11, UR42, UR5 ;  /* 0x0000002a0b0682a4 */ /* 0x000fe4000f8e0205 */
[----:B------:R-:W-:Y:S01]  /*67b0*/  UIMAD UR4, UR58, UR9, UR37 ;  /* 0x000000093a0472a4 */ /* 0x000fe2000f8e0225 */
[----:B------:R-:W-:Y:S02]  /*67c0*/  @!UP0 UMOV UR5, UR10 ;  /* 0x0000000a00058c82 */ /* 0x000fe40008000000 */
[----:B------:R-:W-:Y:S02]  /*67d0*/  UIMAD UR38, UR5, UR43, UR7 ;  /* 0x0000002b052672a4 */ /* 0x000fe4000f8e0207 */
[----:B------:R-:W-:Y:S11]  /*67e0*/  UIMAD UR37, UR6, UR58, UR4 ;  /* 0x0000003a062572a4 */ /* 0x000ff6000f8e0204 */
[----:B------:R-:W-:Y:S01]  /*67f0*/  @!UPT UIADD3 URZ, UPT, UPT, URZ, URZ, URZ ;  /* 0x000000fffffff290 */ /* 0x000fe2000fffe0ff */
.L_x_112:
[----:B-1----:R-:W-:Y:S01]  /*6800*/  UISETP.NE.AND UP0, UPT, UR39, 0x1, UPT ;  /* 0x000000012700788c */ /* 0x002fe2000bf05270 */
[----:B------:R-:W-:Y:S01]  /*6810*/  IADD3 R64, PT, PT, R64, 0x1, RZ ;  /* 0x0000000140407810 */ /* 0x000fe20007ffe0ff */
[----:B------:R-:W-:Y:S02]  /*6820*/  UIADD3 UR11, UPT, UPT, UR49, 0x200, URZ ;  /* 0x00000200310b7890 */ /* 0x000fe4000fffe0ff */
[----:B------:R-:W-:Y:S02]  /*6830*/  USHF.L.U32 UR46, UR20, 0x6, URZ ;  /* 0x00000006142e7899 */ /* 0x000fe400080006ff */
[----:B------:R-:W-:Y:S05]  /*6840*/  USHF.L.U32 UR45, UR26, 0x6, URZ ;  /* 0x000000061a2d7899 */ /* 0x000fea00080006ff */
[----:B------:R-:W1:Y:S01]  /*6850*/  @!UP0 LDCU.128 UR12, c[0x0][0xb10] ;  /* 0x00016200ff0c87ac */ /* 0x000e620008000c00 */
[----:B------:R-:W3:Y:S01]  /*6860*/  @!UP0 LDCU UR5, c[0x0][0xb0c] ;  /* 0x00016180ff0587ac */ /* 0x000ee20008000800 */
[----:B------:R-:W4:Y:S01]  /*6870*/  @!UP0 LDCU UR10, c[0x0][0xb20] ;  /* 0x00016400ff0a87ac */ /* 0x000f220008000800 */
[----:B-1----:R-:W-:Y:S02]  /*6880*/  UIMAD.WIDE.U32 UR8, UR38, UR12, URZ ;  /* 0x0000000c260872a5 */ /* 0x002fe4000f8e00ff */
[----:B------:R-:W-:Y:S02]  /*6890*/  UIMAD.WIDE.U32 UR6, UR37, UR15, URZ ;  /* 0x0000000f250672a5 */ /* 0x000fe4000f8e00ff */
[----:B------:R-:W-:Y:S03]  /*68a0*/  @!UP0 UISETP.NE.AND UP1, UPT, UR14, 0x1, UPT ;  /* 0x000000010e00888c */ /* 0x000fe6000bf25270 */
[----:B------:R-:W-:Y:S01]  /*68b0*/  @!UP0 UMOV UR4, UR9 ;  /* 0x0000000900048c82 */ /* 0x000fe20008000000 */
[----:B---3--:R-:W-:Y:S02]  /*68c0*/  @!UP0 UISETP.NE.AND UP2, UPT, UR5, 0x1, UPT ;  /* 0x000000010500888c */ /* 0x008fe4000bf45270 */
[----:B------:R-:W-:Y:S01]  /*68d0*/  @!UP0 USHF.R.U32.HI UR4, URZ, UR13, UR4 ;  /* 0x0000000dff048299 */ /* 0x000fe20008011604 */
[----:B------:R-:W-:Y:S02]  /*68e0*/  @!UP0 UMOV UR6, UR7 ;  /* 0x0000000700068c82 */ /* 0x000fe40008000000 */
[----:B----4-:R-:W-:Y:S02]  /*68f0*/  @!UP0 USHF.R.U32.HI UR6, URZ, UR10, UR6 ;  /* 0x0000000aff068299 */ /* 0x010fe40008011606 */
[----:B------:R-:W-:Y:S02]  /*6900*/  @!UP0 USEL UR7, UR38, UR4, !UP2 ;  /* 0x0000000426078287 */ /* 0x000fe4000d000000 */
[----:B------:R-:W-:Y:S04]  /*6910*/  @!UP0 USEL UR6, UR37, UR6, !UP1 ;  /* 0x0000000625068287 */ /* 0x000fe8000c800000 */
[----:B------:R-:W-:Y:S02]  /*6920*/  @!UP0 UIADD3 UR4, UPT, UPT, -UR7, UR6, URZ ;  /* 0x0000000607048290 */ /* 0x000fe4000fffe1ff */
[----:B------:R-:W-:Y:S02]  /*6930*/  @!UP0 UIADD3 UR6, UPT, UPT, UR7, -UR6, URZ ;  /* 0x8000000607068290 */ /* 0x000fe4000fffe0ff */
[----:B------:R-:W-:Y:S02]  /*6940*/  @!UP0 UIMAD UR38, UR4, UR5, UR38 ;  /* 0x00000005042682a4 */ /* 0x000fe4000f8e0226 */
[----:B------:R-:W-:Y:S02]  /*6950*/  @!UP0 UIMAD UR37, UR6, UR14, UR37 ;  /* 0x0000000e062582a4 */ /* 0x000fe4000f8e0225 */
[----:B------:R-:W-:Y:S09]  /*6960*/  ULOP3.LUT UP0, URZ, UR11, 0x1b0, URZ, 0xc0, !UPT ;  /* 0x000001b00bff7892 */ /* 0x000ff2000f80c0ff */
[----:B------:R-:W-:Y:S05]  /*6970*/  BRA.U !UP0, `(.L_x_113) ;  /* 0x00000001087c7547 */ /* 0x000fea000b800000 */
[----:B------:R-:W1:Y:S01]  /*6980*/  LDCU.64 UR8, c[0x4][0x80] ;  /* 0x01001000ff0877ac */ /* 0x000e620008000a00 */
[----:B------:R-:W-:Y:S01]  /*6990*/  MOV R2, 0x0 ;  /* 0x0000000000027802 */ /* 0x000fe20000000f00 */
[----:B------:R-:W-:Y:S02]  /*69a0*/  HFMA2 R12, -RZ, RZ, 0, 5.9604644775390625e-08 ;  /* 0x00000001ff0c7431 */ /* 0x000fe400000001ff */
[----:B------:R-:W-:Y:S01]  /*69b0*/  IMAD.MOV.U32 R8, RZ, RZ, 0x70 ;  /* 0x00000070ff087424 */ /* 0x000fe200078e00ff */
[----:B------:R3:W4:Y:S01]  /*69c0*/  LDC.64 R14, c[0x4][R2] ;  /* 0x01000000020e7b82 */ /* 0x0007220000000a00 */
[----:B------:R-:W2:Y:S01]  /*69d0*/  LDCU.64 UR6, c[0x4][0x88] ;  /* 0x01001100ff0677ac */ /* 0x000ea20008000a00 */
[----:B------:R-:W-:Y:S01]  /*69e0*/  IMAD.MOV.U32 R13, RZ, RZ, RZ ;  /* 0x000000ffff0d7224 */ /* 0x000fe200078e00ff */
[----:B------:R-:W2:Y:S01]  /*69f0*/  LDCU.64 UR4, c[0x4][0x8] ;  /* 0x01000100ff0477ac */ /* 0x000ea20008000a00 */
[----:B-1----:R-:W-:Y:S01]  /*6a00*/  MOV R5, UR9 ;  /* 0x0000000900057c02 */ /* 0x002fe20008000f00 */
[----:B------:R-:W-:Y:S01]  /*6a10*/  IMAD.U32 R4, RZ, RZ, UR8 ;  /* 0x00000008ff047e24 */ /* 0x000fe2000f8e00ff */
[----:B--2---:R-:W-:Y:S01]  /*6a20*/  MOV R7, UR7 ;  /* 0x0000000700077c02 */ /* 0x004fe20008000f00 */
[----:B------:R-:W-:Y:S01]  /*6a30*/  IMAD.U32 R6, RZ, RZ, UR6 ;  /* 0x00000006ff067e24 */ /* 0x000fe2000f8e00ff */
[----:B------:R-:W-:Y:S01]  /*6a40*/  MOV R11, UR5 ;  /* 0x00000005000b7c02 */ /* 0x000fe20008000f00 */
[----:B------:R-:W-:Y:S02]  /*6a50*/  IMAD.U32 R10, RZ, RZ, UR4 ;  /* 0x00000004ff0a7e24 */ /* 0x000fe4000f8e00ff */
[----:B------:R-:W-:Y:S07]  /*6a60*/  LEPC R20, `(.L_x_114) ;  /* 0x000000001014794e */ /* 0x000fee0000000000 */
[----:B---345:R-:W-:Y:S05]  /*6a70*/  CALL.ABS.NOINC R14 ;  /* 0x000000000e007343 */ /* 0x038fea0003c00000 */
.L_x_114:
[----:B------:R-:W1:Y:S01]  /*6a80*/  LDCU.64 UR8, c[0x4][0x80] ;  /* 0x01001000ff0877ac */ /* 0x000e620008000a00 */
[----:B------:R-:W2:Y:S01]  /*6a90*/  LDC.64 R2, c[0x4][R2] ;  /* 0x0100000002027b82 */ /* 0x000ea20000000a00 */
[----:B------:R-:W-:Y:S02]  /*6aa0*/  HFMA2 R12, -RZ, RZ, 0, 5.9604644775390625e-08 ;  /* 0x00000001ff0c7431 */ /* 0x000fe400000001ff */
[----:B------:R-:W-:Y:S02]  /*6ab0*/  IMAD.MOV.U32 R8, RZ, RZ, 0x70 ;  /* 0x00000070ff087424 */ /* 0x000fe400078e00ff */
[----:B------:R-:W-:Y:S01]  /*6ac0*/  IMAD.MOV.U32 R13, RZ, RZ, RZ ;  /* 0x000000ffff0d7224 */ /* 0x000fe200078e00ff */
[----:B------:R-:W3:Y:S01]  /*6ad0*/  LDCU.64 UR6, c[0x4][0x88] ;  /* 0x01001100ff0677ac */ /* 0x000ee20008000a00 */
[----:B------:R-:W4:Y:S01]  /*6ae0*/  LDCU.64 UR4, c[0x4][0x8] ;  /* 0x01000100ff0477ac */ /* 0x000f220008000a00 */
[----:B-1----:R-:W-:Y:S02]  /*6af0*/  MOV R4, UR8 ;  /* 0x0000000800047c02 */ /* 0x002fe40008000f00 */
[----:B------:R-:W-:Y:S02]  /*6b00*/  MOV R5, UR9 ;  /* 0x0000000900057c02 */ /* 0x000fe40008000f00 */
[----:B---3--:R-:W-:Y:S01]  /*6b10*/  MOV R7, UR7 ;  /* 0x0000000700077c02 */ /* 0x008fe20008000f00 */
[----:B------:R-:W-:Y:S01]  /*6b20*/  IMAD.U32 R6, RZ, RZ, UR6 ;  /* 0x00000006ff067e24 */ /* 0x000fe2000f8e00ff */
[----:B----4-:R-:W-:Y:S01]  /*6b30*/  MOV R11, UR5 ;  /* 0x00000005000b7c02 */ /* 0x010fe20008000f00 */
[----:B------:R-:W-:Y:S02]  /*6b40*/  IMAD.U32 R10, RZ, RZ, UR4 ;  /* 0x00000004ff0a7e24 */ /* 0x000fe4000f8e00ff */
[----:B------:R-:W-:Y:S07]  /*6b50*/  LEPC R20, `(.L_x_113) ;  /* 0x000000001014794e */ /* 0x000fee0000000000 */
[----:B--2---:R-:W-:Y:S05]  /*6b60*/  CALL.ABS.NOINC R2 ;  /* 0x0000000002007343 */ /* 0x004fea0003c00000 */
.L_x_113:
[----:B------:R-:W-:Y:S02]  /*6b70*/  ISETP.NE.U32.AND P0, PT, RZ, UR54, PT ;  /* 0x00000036ff007c0c */ /* 0x000fe4000bf05070 */
[C---:B------:R-:W-:Y:S02]  /*6b80*/  ISETP.NE.U32.AND P1, PT, R58.reuse, RZ, PT ;  /* 0x000000ff3a00720c */ /* 0x040fe40003f25070 */
[----:B------:R-:W-:Y:S02]  /*6b90*/  ISETP.NE.U32.AND P4, PT, R58, RZ, PT ;  /* 0x000000ff3a00720c */ /* 0x000fe40003f85070 */
[----:B------:R-:W-:Y:S02]  /*6ba0*/  ISETP.NE.AND.EX P0, PT, RZ, UR55, PT, P0 ;  /* 0x00000037ff007c0c */ /* 0x000fe4000bf05300 */
[C---:B------:R-:W-:Y:S02]  /*6bb0*/  ISETP.NE.AND.EX P1, PT, R59.reuse, RZ, PT, P1 ;  /* 0x000000ff3b00720c */ /* 0x040fe40003f25310 */
[----:B------:R-:W-:Y:S02]  /*6bc0*/  ISETP.NE.AND.EX P4, PT, R59, RZ, P0, P4 ;  /* 0x000000ff3b00720c */ /* 0x000fe40000785340 */
[----:B------:R-:W-:Y:S02]  /*6bd0*/  ISETP.NE.U32.AND P5, PT, R54, RZ, PT ;  /* 0x000000ff3600720c */ /* 0x000fe40003fa5070 */
[----:B------:R-:W-:Y:S02]  /*6be0*/  ISETP.NE.U32.AND P3, PT, RZ, UR54, PT ;  /* 0x00000036ff007c0c */ /* 0x000fe4000bf65070 */
[----:B------:R-:W-:Y:S02]  /*6bf0*/  PLOP3.LUT P2, PT, PT, PT, PT, 0x8, 0x80 ;  /* 0x000000000080781c */ /* 0x000fe40003f4e170 */
[----:B------:R-:W-:Y:S02]  /*6c00*/  ISETP.NE.AND.EX P5, PT, R55, RZ, PT, P5 ;  /* 0x000000ff3700720c */ /* 0x000fe40003fa5350 */
[----:B------:R-:W-:Y:S03]  /*6c10*/  ISETP.NE.AND.EX P3, PT, RZ, UR55, PT, P3 ;  /* 0x00000037ff007c0c */ /* 0x000fe6000bf65330 */
[----:B------:R-:W-:Y:S01]  /*6c20*/  @!P4 PLOP3.LUT P2, PT, P1, PT, PT, 0x80, 0x8 ;  /* 0x000000000008c81c */ /* 0x000fe20000f4f070 */
[----:B------:R-:W-:Y:S01]  /*6c30*/  @!UPT UIADD3 URZ, UPT, UPT, URZ, URZ, URZ ;  /* 0x000000fffffff290 */ /* 0x000fe2000fffe0ff */
[----:B------:R-:W-:Y:S11]  /*6c40*/  @!P1 BRA `(.L_x_115) ;  /* 0x0000000000309947 */ /* 0x000ff60003800000 */
[----:B------:R-:W-:Y:S01]  /*6c50*/  ISETP.NE.U32.AND P0, PT, R56, RZ, PT ;  /* 0x000000ff3800720c */ /* 0x000fe20003f05070 */
[----:B------:R-:W1:Y:S01]  /*6c60*/  LDCU.64 UR4, c[0x0][0x358] ;  /* 0x00006b00ff0477ac */ /* 0x000e620008000a00 */
[----:B------:R-:W-:Y:S02]  /*6c70*/  IMAD.MOV.U32 R60, RZ, RZ, 0x1 ;  /* 0x00000001ff3c7424 */ /* 0x000fe400078e00ff */
[----:B------:R-:W-:Y:S11]  /*6c80*/  ISETP.NE.AND.EX P0, PT, R57, RZ, PT, P0 ;  /* 0x000000ff3900720c */ /* 0x000ff60003f05300 */
[----:B------:R-:W-:Y:S02]  /*6c90*/  @!UPT UIADD3 URZ, UPT, UPT, URZ, URZ, URZ ;  /* 0x000000fffffff290 */ /* 0x000fe4000fffe0ff */
[----:B------:R-:W3:Y:S01]  /*6ca0*/  @P0 LDC.64 R2, c[0x0][0x888] ;  /* 0x00022200ff020b82 */ /* 0x000ee20000000a00 */
[----:B--2---:R-:W-:Y:S04]  /*6cb0*/  @P0 IMAD R0, R58, UR36, RZ ;  /* 0x000000243a000c24 */ /* 0x004fe8000f8e02ff */
[----:B---3--:R-:W-:Y:S04]  /*6cc0*/  @P0 IMAD.WIDE R2, R0, 0x4, R2 ;  /* 0x0000000400020825 */ /* 0x008fe800078e0202 */
[----:B------:R-:W-:Y:S01]  /*6cd0*/  HFMA2 R0, -RZ, RZ, 0, 5.9604644775390625e-08 ;  /* 0x00000001ff007431 */ /* 0x000fe200000001ff */
[----:B-1---5:R1:W5:Y:S04]  /*6ce0*/  @P0 LDG.E R27, desc[UR4][R2.64] ;  /* 0x00000004021b0981 */ /* 0x022368000c1e1900 */
[----:B------:R-:W-:Y:S01]  /*6cf0*/  @!P0 PRMT R60, R0, 0x7610, R60 ;  /* 0x00007610003c8816 */ /* 0x000fe2000000003c */
[----:B-1----:R-:W3:Y:S06]  /*6d00*/  @!P0 LDC R27, c[0x0][0x880] ;  /* 0x00022000ff1b8b82 */ /* 0x002eec0000000800 */
.L_x_115:
[----:B------:R-:W-:Y:S05]  /*6d10*/  @!P5 BRA `(.L_x_116) ;  /* 0x000000000024d947 */ /* 0x000fea0003800000 */
[----:B------:R-:W-:Y:S01]  /*6d20*/  ISETP.NE.U32.AND P0, PT, R52, RZ, PT ;  /* 0x000000ff3400720c */ /* 0x000fe20003f05070 */
[----:B------:R-:W1:Y:S03]  /*6d30*/  LDCU.64 UR4, c[0x0][0x358] ;  /* 0x00006b00ff0477ac */ /* 0x000e660008000a00 */
[----:B------:R-:W-:Y:S11]  /*6d40*/  ISETP.NE.AND.EX P0, PT, R53, RZ, PT, P0 ;  /* 0x000000ff3500720c */ /* 0x000ff60003f05300 */
[----:B------:R-:W-:Y:S02]  /*6d50*/  @!UPT UIADD3 URZ, UPT, UPT, URZ, URZ, URZ ;  /* 0x000000fffffff290 */ /* 0x000fe4000fffe0ff */
[----:B------:R-:W4:Y:S01]  /*6d60*/  @P0 LDC.64 R2, c[0x0][0x8a8] ;  /* 0x00022a00ff020b82 */ /* 0x000f220000000a00 */
[----:B--2---:R-:W-:Y:S04]  /*6d70*/  @P0 IMAD R0, R54, UR36, RZ ;  /* 0x0000002436000c24 */ /* 0x004fe8000f8e02ff */
[----:B----4-:R-:W-:Y:S05]  /*6d80*/  @P0 IMAD.WIDE R2, R0, 0x4, R2 ;  /* 0x0000000400020825 */ /* 0x010fea00078e0202 */
[----:B-1---5:R1:W5:Y:S02]  /*6d90*/  @P0 LDG.E R24, desc[UR4][R2.64] ;  /* 0x0000000402180981 */ /* 0x022364000c1e1900 */
[----:B-1----:R-:W4:Y:S02]  /*6da0*/  @!P0 LDC R24, c[0x0][0x8a0] ;  /* 0x00022800ff188b82 */ /* 0x002f240000000800 */
.L_x_116:
[----:B---3-5:R-:W-:Y:S01]  /*6db0*/  FSETP.NEU.AND P0, PT, R27, RZ, PT ;  /* 0x000000ff1b00720b */ /* 0x028fe20003f0d000 */
[----:B------:R-:W-:Y:S01]  /*6dc0*/  ULOP3.LUT UR4, UR52, 0x1, URZ, 0x3c, !UPT ;  /* 0x0000000134047892 */ /* 0x000fe2000f8e3cff */
[----:B------:R-:W-:Y:S01]  /*6dd0*/  SEL R4, RZ, 0xffffffff, P3 ;  /* 0xffffffffff047807 */ /* 0x000fe20001800000 */
[----:B------:R-:W-:Y:S01]  /*6de0*/  IMAD.U32 R77, RZ, RZ, UR48 ;  /* 0x00000030ff4d7e24 */ /* 0x000fe2000f8e00ff */
[----:B------:R-:W-:Y:S01]  /*6df0*/  @!P4 LOP3.LUT P3, RZ, R60, 0xff, RZ, 0xc0, !PT ;  /* 0x000000ff3cffc812 */ /* 0x000fe2000786c0ff */
[----:B------:R-:W-:Y:S01]  /*6e00*/  IMAD.SHL.U32 R75, R66, 0x10, RZ ;  /* 0x00000010424b7824 */ /* 0x000fe200078e00ff */
[----:B------:R-:W-:Y:S01]  /*6e10*/  @!P4 SEL R3, RZ, 0xffffffff, P0 ;  /* 0xffffffffff03c807 */ /* 0x000fe20000000000 */
[----:B------:R-:W-:Y:S01]  /*6e20*/  IMAD.U32 R80, RZ, RZ, UR4 ;  /* 0x00000004ff507e24 */ /* 0x000fe2000f8e00ff */
[----:B------:R-:W-:Y:S01]  /*6e30*/  LEA R73, R22, UR49, 0x3 ;  /* 0x0000003116497c11 */ /* 0x000fe2000f8e18ff */
[----:B------:R-:W-:Y:S01]  /*6e40*/  IMAD.SHL.U32 R77, R77, 0x2000, RZ ;  /* 0x000020004d4d7824 */ /* 0x000fe200078e00ff */
[----:B------:R-:W-:Y:S01]  /*6e50*/  @P2 SEL R3, R4, R3, !P3 ;  /* 0x0000000304032207 */ /* 0x000fe20005800000 */
[----:B------:R-:W-:Y:S01]  /*6e60*/  IMAD.SHL.U32 R74, R65, 0x10, RZ ;  /* 0x00000010414a7824 */ /* 0x000fe200078e00ff */
[----:B------:R-:W-:Y:S01]  /*6e70*/  SHF.L.U32 R2, R68, 0x1f, RZ ;  /* 0x0000001f44027819 */ /* 0x000fe200000006ff */
[----:B------:R-:W-:Y:S01]  /*6e80*/  IMAD.IADD R35, R70, 0x1, R77 ;  /* 0x0000000146237824 */ /* 0x000fe200078e024d */
[----:B------:R-:W-:Y:S01]  /*6e90*/  @!P4 LOP3.LUT R3, R3, 0x1, RZ, 0xc0, !PT ;  /* 0x000000010303c812 */ /* 0x000fe200078ec0ff */
[----:B------:R-:W-:Y:S01]  /*6ea0*/  BSSY B1, `(.L_x_117) ;  /* 0x0000038000017945 */ /* 0x000fe20003800000 */
[----:B------:R-:W-:Y:S01]  /*6eb0*/  IMAD.MOV.U32 R79, RZ, RZ, 0x1 ;  /* 0x00000001ff4f7424 */ /* 0x000fe200078e00ff */
[----:B------:R-:W-:Y:S02]  /*6ec0*/  CS2R R38, SRZ ;  /* 0x0000000000267805 */ /* 0x000fe4000001ff00 */
[----:B------:R-:W-:Y:S01]  /*6ed0*/  ISETP.NE.U32.OR P5, PT, R3, 0x1, P4 ;  /* 0x000000010300780c */ /* 0x000fe200027a5470 */
[----:B------:R-:W-:Y:S01]  /*6ee0*/  IMAD.U32 R3, RZ, RZ, UR48 ;  /* 0x00000030ff037e24 */ /* 0x000fe2000f8e00ff */
[----:B------:R-:W-:Y:S01]  /*6ef0*/  LOP3.LUT P4, R63, R60, 0xff, RZ, 0xc0, !PT ;  /* 0x000000ff3c3f7812 */ /* 0x000fe2000788c0ff */
[----:B------:R-:W-:Y:S01]  /*6f00*/  IMAD.IADD R76, R35, 0x1, R75 ;  /* 0x00000001234c7824 */ /* 0x000fe200078e024b */
[----:B------:R-:W-:Y:S01]  /*6f10*/  P2R R72, PR, RZ, 0x20 ;  /* 0x00000020ff487803 */ /* 0x000fe20000000000 */
[----:B------:R-:W-:Y:S01]  /*6f20*/  IMAD R25, R22, 0x20, R23 ;  /* 0x0000002016197824 */ /* 0x000fe200078e0217 */
[----:B--2---:R-:W-:Y:S01]  /*6f30*/  LEA R0, R3, UR49, 0x3 ;  /* 0x0000003103007c11 */ /* 0x004fe2000f8e18ff */
[----:B------:R-:W-:Y:S01]  /*6f40*/  IMAD.U32 R78, RZ, RZ, UR48 ;  /* 0x00000030ff4e7e24 */ /* 0x000fe2000f8e00ff */
[----:B------:R-:W-:Y:S02]  /*6f50*/  SEL R3, RZ, 0xffffffff, P0 ;  /* 0xffffffffff037807 */ /* 0x000fe40000000000 */
[----:B------:R-:W-:Y:S02]  /*6f60*/  CS2R R36, SRZ ;  /* 0x0000000000247805 */ /* 0x000fe4000001ff00 */
[----:B------:R-:W-:Y:S02]  /*6f70*/  CS2R R42, SRZ ;  /* 0x00000000002a7805 */ /* 0x000fe4000001ff00 */
[----:B------:R-:W-:Y:S02]  /*6f80*/  CS2R R40, SRZ ;  /* 0x0000000000287805 */ /* 0x000fe4000001ff00 */
[----:B------:R-:W-:Y:S02]  /*6f90*/  @P1 SEL R3, R4, R3, !P4 ;  /* 0x0000000304031207 */ /* 0x000fe40006000000 */
[----:B------:R-:W-:Y:S02]  /*6fa0*/  CS2R R46, SRZ ;  /* 0x00000000002e7805 */ /* 0x000fe4000001ff00 */
[----:B------:R-:W-:Y:S02]  /*6fb0*/  @P5 SHF.L.U32 R5, R80, 0x1f, RZ ;  /* 0x0000001f50055819 */ /* 0x000fe400000006ff */
[----:B------:R-:W-:Y:S02]  /*6fc0*/  CS2R R44, SRZ ;  /* 0x00000000002c7805 */ /* 0x000fe4000001ff00 */
[----:B------:R-:W-:Y:S02]  /*6fd0*/  LOP3.LUT R3, R3, 0x1, RZ, 0xc0, !PT ;  /* 0x0000000103037812 */ /* 0x000fe400078ec0ff */
[----:B------:R-:W-:Y:S01]  /*6fe0*/  CS2R R50, SRZ ;  /* 0x0000000000327805 */ /* 0x000fe2000001ff00 */
[----:B------:R-:W1:Y:S01]  /*6ff0*/  @P5 SYNCS.PHASECHK.TRANS64.TRYWAIT P3, [R0+URZ+0x100], R5 ;  /* 0x00010005000055a7 */ /* 0x000e6200080611ff */
[----:B------:R-:W-:Y:S02]  /*7000*/  CS2R R48, SRZ ;  /* 0x0000000000307805 */ /* 0x000fe4000001ff00 */
[----:B------:R-:W-:Y:S01]  /*7010*/  ISETP.NE.U32.AND P0, PT, R3, 0x1, PT ;  /* 0x000000010300780c */ /* 0x000fe20003f05070 */
[----:B------:R-:W-:Y:S02]  /*7020*/  IMAD.IADD R34, R35, 0x1, R74 ;  /* 0x0000000123227824 */ /* 0x000fe400078e024a */
[----:B------:R-:W-:Y:S01]  /*7030*/  IMAD.IADD R32, R69, 0x1, R76 ;  /* 0x0000000145207824 */ /* 0x000fe200078e024c */
[----:B------:R-:W-:Y:S01]  /*7040*/  P2R R81, PR, RZ, 0x1 ;  /* 0x00000001ff517803 */ /* 0x000fe20000000000 */
[----:B------:R2:W3:Y:S01]  /*7050*/  SYNCS.PHASECHK.TRANS64.TRYWAIT P2, [R73+URZ+0x160], R2 ;  /* 0x00016002490075a7 */ /* 0x0004e200080411ff */
[----:B-1----:R-:W-:Y:S01]  /*7060*/  @P5 SEL R79, RZ, 0x1, !P3 ;  /* 0x00000001ff4f5807 */ /* 0x002fe20005800000 */
[----:B--2---:R-:W-:Y:S06]  /*7070*/  @!P5 BRA `(.L_x_118) ;  /* 0x000000000068d947 */ /* 0x004fec0003800000 */
[----:B------:R-:W-:Y:S01]  /*7080*/  ISETP.NE.AND P0, PT, R79, RZ, PT ;  /* 0x000000ff4f00720c */ /* 0x000fe20003f05270 */
[----:B------:R-:W-:Y:S01]  /*7090*/  BSSY B0, `(.L_x_119) ;  /* 0x000000d000007945 */ /* 0x000fe20003800000 */
[----:B------:R-:W-:Y:S02]  /*70a0*/  CS2R R50, SRZ ;  /* 0x0000000000327805 */ /* 0x000fe4000001ff00 */
[----:B------:R-:W-:Y:S02]  /*70b0*/  CS2R R48, SRZ ;  /* 0x0000000000307805 */ /* 0x000fe4000001ff00 */
[----:B------:R-:W-:Y:S02]  /*70c0*/  CS2R R46, SRZ ;  /* 0x00000000002e7805 */ /* 0x000fe4000001ff00 */
[----:B------:R-:W-:Y:S02]  /*70d0*/  CS2R R44, SRZ ;  /* 0x00000000002c7805 */ /* 0x000fe4000001ff00 */
[----:B------:R-:W-:Y:S02]  /*70e0*/  CS2R R42, SRZ ;  /* 0x00000000002a7805 */ /* 0x000fe4000001ff00 */
[----:B------:R-:W-:Y:S02]  /*70f0*/  CS2R R40, SRZ ;  /* 0x0000000000287805 */ /* 0x000fe4000001ff00 */
[----:B------:R-:W-:Y:S02]  /*7100*/  CS2R R38, SRZ ;  /* 0x0000000000267805 */ /* 0x000fe4000001ff00 */
[----:B------:R-:W-:Y:S01]  /*7110*/  CS2R R36, SRZ ;  /* 0x0000000000247805 */ /* 0x000fe2000001ff00 */
[----:B------:R-:W-:Y:S06]  /*7120*/  @P0 BRA `(.L_x_120) ;  /* 0x00000000000c0947 */ /* 0x000fec0003800000 */
[----:B------:R-:W-:Y:S04]  /*7130*/  SHF.L.U32 R3, R80, 0x1f, RZ ;  /* 0x0000001f50037819 */ /* 0x000fe800000006ff */
[----:B------:R-:W1:Y:S02]  /*7140*/  SYNCS.PHASECHK.TRANS64.TRYWAIT P0, [R0+URZ+0x100], R3 ;  /* 0x00010003000075a7 */ /* 0x000e6400080011ff */
[----:B-1----:R-:W-:Y:S05]  /*7150*/  @!P0 BRA `(.L_x_121) ;  /* 0x0000002400808947 */ /* 0x002fea0003800000 */
.L_x_120:
[----:B------:R-:W-:Y:S05]  /*7160*/  BSYNC B0 ;  /* 0x0000000000007941 */ /* 0x000fea0003800000 */
.L_x_119:
[----:B------:R-:W-:Y:S01]  /*7170*/  ISETP.NE.AND P0, PT, R81, RZ, PT ;  /* 0x000000ff5100720c */ /* 0x000fe20003f05270 */
[----:B------:R-:W-:Y:S04]  /*7180*/  UIADD3 UR4, UPT, UPT, UR48, 0x1, URZ ;  /* 0x0000000130047890 */ /* 0x000fe8000fffe0ff */
[----:B------:R-:W-:Y:S04]  /*7190*/  UISETP.NE.AND UP0, UPT, UR4, 0x3, UPT ;  /* 0x000000030400788c */ /* 0x000fe8000bf05270 */
[----:B------:R-:W-:Y:S02]  /*71a0*/  USEL UR5, URZ, 0x1, UP0 ;  /* 0x00000001ff057887 */ /* 0x000fe40008000000 */
[----:B------:R-:W-:Y:S02]  /*71b0*/  USEL UR4, UR4, URZ, UP0 ;  /* 0x000000ff04047287 */ /* 0x000fe40008000000 */
[----:B------:R2:W1:Y:S02]  /*71c0*/  @P0 LDS.128 R48, [R35] ;  /* 0x0000000023300984 */ /* 0x0004640000000c00 */
[----:B------:R-:W-:Y:S02]  /*71d0*/  LOP3.LUT R80, R80, UR5, RZ, 0x3c, !PT ;  /* 0x0000000550507c12 */ /* 0x000fe4000f8e3cff */
[----:B------:R2:W1:Y:S01]  /*71e0*/  @P0 LDS.128 R44, [R76+0x10] ;  /* 0x000010004c2c0984 */ /* 0x0004620000000c00 */
[----:B------:R-:W-:Y:S03]  /*71f0*/  IMAD.U32 R78, RZ, RZ, UR4 ;  /* 0x00000004ff4e7e24 */ /* 0x000fe6000f8e00ff */
[----:B------:R2:W1:Y:S04]  /*7200*/  @P0 LDS.128 R40, [R34+0x20] ;  /* 0x0000200022280984 */ /* 0x0004680000000c00 */
[----:B------:R2:W1:Y:S02]  /*7210*/  @P0 LDS.128 R36, [R32+0x10] ;  /* 0x0000100020240984 */ /* 0x0004640000000c00 */
.L_x_118:
[----:B------:R-:W-:Y:S05]  /*7220*/  BSYNC B1 ;  /* 0x0000000000017941 */ /* 0x000fea0003800000 */
.L_x_117:
[----:B-1----:R-:W-:Y:S04]  /*7230*/  SHF.R.U32.HI R0, RZ, 0x15, R25 ;  /* 0x00000015ff007819 */ /* 0x002fe80000011619 */
[----:B------:R-:W-:Y:S01]  /*7240*/  LOP3.LUT P0, RZ, R0, 0x3, R61, 0x48, !PT ;  /* 0x0000000300ff7812 */ /* 0x000fe2000780483d */
[----:B------:R-:W-:Y:S01]  /*7250*/  @!UPT UIADD3 URZ, UPT, UPT, URZ, URZ, URZ ;  /* 0x000000fffffff290 */ /* 0x000fe2000fffe0ff */
[----:B---3--:R-:W-:Y:S11]  /*7260*/  @P2 BRA `(.L_x_122) ;  /* 0x0000000000082947 */ /* 0x008ff60003800000 */
[----:B------:R-:W1:Y:S02]  /*7270*/  SYNCS.PHASECHK.TRANS64.TRYWAIT P1, [R73+URZ+0x160], R2 ;  /* 0x00016002490075a7 */ /* 0x000e6400080211ff */
[----:B-1----:R-:W-:Y:S05]  /*7280*/  @!P1 BRA `(.L_x_123) ;  /* 0x0000002400489947 */ /* 0x002fea0003800000 */
.L_x_122:
[----:B------:R-:W-:Y:S05]  /*7290*/  @!P0 BRA `(.L_x_124) ;  /* 0x0000000000408947 */ /* 0x000fea0003800000 */
[----:B------:R-:W3:Y:S01]  /*72a0*/  LDCU.64 UR8, c[0x4][0x70] ;  /* 0x01000e00ff0877ac */ /* 0x000ee20008000a00 */
[----:B------:R-:W-:Y:S01]  /*72b0*/  MOV R3, 0x0 ;  /* 0x0000000000037802 */ /* 0x000fe20000000f00 */
[----:B------:R-:W-:Y:S02]  /*72c0*/  HFMA2 R12, -RZ, RZ, 0, 5.9604644775390625e-08 ;  /* 0x00000001ff0c7431 */ /* 0x000fe400000001ff */
[----:B------:R-:W-:Y:S02]  /*72d0*/  IMAD.MOV.U32 R8, RZ, RZ, 0x192 ;  /* 0x00000192ff087424 */ /* 0x000fe400078e00ff */
[----:B------:R-:W-:Y:S01]  /*72e0*/  IMAD.MOV.U32 R13, RZ, RZ, RZ ;  /* 0x000000ffff0d7224 */ /* 0x000fe200078e00ff */
[----:B------:R-:W5:Y:S01]  /*72f0*/  LDCU.64 UR6, c[0x4][0x78] ;  /* 0x01000f00ff0677ac */ /* 0x000f620008000a00 */
[----:B-1----:R-:W1:Y:S01]  /*7300*/  LDC.64 R2, c[0x4][R3] ;  /* 0x0100000003027b82 */ /* 0x002e620000000a00 */
[----:B------:R-:W2:Y:S01]  /*7310*/  LDCU.64 UR4, c[0x4][0x10] ;  /* 0x01000200ff0477ac */ /* 0x000ea20008000a00 */
[----:B---3--:R-:W-:Y:S01]  /*7320*/  MOV R5, UR9 ;  /* 0x0000000900057c02 */ /* 0x008fe20008000f00 */
[----:B------:R-:W-:Y:S01]  /*7330*/  IMAD.U32 R4, RZ, RZ, UR8 ;  /* 0x00000008ff047e24 */ /* 0x000fe2000f8e00ff */
[----:B-----5:R-:W-:Y:S01]  /*7340*/  MOV R7, UR7 ;  /* 0x0000000700077c02 */ /* 0x020fe20008000f00 */
[----:B------:R-:W-:Y:S01]  /*7350*/  IMAD.U32 R6, RZ, RZ, UR6 ;  /* 0x00000006ff067e24 */ /* 0x000fe2000f8e00ff */
[----:B--2---:R-:W-:Y:S01]  /*7360*/  MOV R11, UR5 ;  /* 0x00000005000b7c02 */ /* 0x004fe20008000f00 */
[----:B------:R-:W-:Y:S02]  /*7370*/  IMAD.U32 R10, RZ, RZ, UR4 ;  /* 0x00000004ff0a7e24 */ /* 0x000fe4000f8e00ff */
[----:B------:R-:W-:Y:S07]  /*7380*/  LEPC R20, `(.L_x_124) ;  /* 0x000000001014794e */ /* 0x000fee0000000000 */
[----:B-1--4-:R-:W-:Y:S05]  /*7390*/  CALL.ABS.NOINC R2 ;  /* 0x0000000002007343 */ /* 0x012fea0003c00000 */
.L_x_124:
[----:B------:R-:W-:Y:S01]  /*73a0*/  LOP3.LUT R20, R48, 0xffffe000, RZ, 0xc0, !PT ;  /* 0xffffe00030147812 */ /* 0x000fe200078ec0ff */
[----:B------:R-:W-:Y:S05]  /*73b0*/  WARPSYNC.ALL ;  /* 0x0000000000007948 */ /* 0x000fea0003800000 */
[----:B------:R-:W-:Y:S01]  /*73c0*/  R2UR UR4, R25 ;  /* 0x00000000190472ca */ /* 0x000fe200000e0000 */
[----:B------:R-:W-:Y:S01]  /*73d0*/  BSSY.RECONVERGENT B0, `(.L_x_125) ;  /* 0x000005c000007945 */ /* 0x000fe20003800200 */
[----:B------:R-:W-:Y:S02]  /*73e0*/  LOP3.LUT R21, R49, 0xffffe000, RZ, 0xc0, !PT ;  /* 0xffffe00031157812 */ /* 0x000fe400078ec0ff */
[----:B------:R-:W-:Y:S02]  /*73f0*/  LOP3.LUT R26, R50, 0xffffe000, RZ, 0xc0, !PT ;  /* 0xffffe000321a7812 */ /* 0x000fe400078ec0ff */
[----:B------:R-:W-:Y:S02]  /*7400*/  LOP3.LUT R33, R44, 0xffffe000, RZ, 0xc0, !PT ;  /* 0xffffe0002c217812 */ /* 0x000fe400078ec0ff */
[----:B------:R-:W-:Y:S05]  /*7410*/  ISETP.NE.AND P0, PT, R71, RZ, PT ;  /* 0x000000ff4700720c */ /* 0x000fea0003f05270 */
[----:B------:R-:W4:Y:S02]  /*7420*/  LDTM.x16 R4, tmem[UR4] ;  /* 0x00000004000479ee */ /* 0x000f240008240000 */
[C---:B----4-:R-:W-:Y:S01]  /*7430*/  FMUL R0, R24.reuse, R4 ;  /* 0x0000000418007220 */ /* 0x050fe20000400000 */
[C---:B-1----:R-:W-:Y:S01]  /*7440*/  FMUL R2, R24.reuse, R5 ;  /* 0x0000000518027220 */ /* 0x042fe20000400000 */
[C---:B------:R-:W-:Y:S01]  /*7450*/  FMUL R3, R24.reuse, R6 ;  /* 0x0000000618037220 */ /* 0x040fe20000400000 */
[----:B------:R-:W-:Y:S01]  /*7460*/  FMUL R7, R24, R7 ;  /* 0x0000000718077220 */ /* 0x000fe20000400000 */
[----:B------:R-:W-:Y:S01]  /*7470*/  FFMA R28, R27, R20, R0 ;  /* 0x000000141b1c7223 */ /* 0x000fe20000000000 */
[----:B------:R-:W-:Y:S01]  /*7480*/  LOP3.LUT R20, R51, 0xffffe000, RZ, 0xc0, !PT ;  /* 0xffffe00033147812 */ /* 0x000fe200078ec0ff */
[C---:B------:R-:W-:Y:S01]  /*7490*/  FFMA R29, R27.reuse, R21, R2 ;  /* 0x000000151b1d7223 */ /* 0x040fe20000000002 */
[----:B------:R-:W-:Y:S01]  /*74a0*/  LOP3.LUT R21, R46, 0xffffe000, RZ, 0xc0, !PT ;  /* 0xffffe0002e157812 */ /* 0x000fe200078ec0ff */
[----:B------:R-:W-:Y:S01]  /*74b0*/  FFMA R30, R27, R26, R3 ;  /* 0x0000001a1b1e7223 */ /* 0x000fe20000000003 */
[----:B------:R-:W-:Y:S01]  /*74c0*/  LOP3.LUT R26, R45, 0xffffe000, RZ, 0xc0, !PT ;  /* 0xffffe0002d1a7812 */ /* 0x000fe200078ec0ff */
[----:B------:R-:W-:Y:S01]  /*74d0*/  FFMA R31, R27, R20, R7 ;  /* 0x000000141b1f7223 */ /* 0x000fe20000000007 */
[----:B------:R-:W-:Y:S01]  /*74e0*/  LOP3.LUT R20, R47, 0xffffe000, RZ, 0xc0, !PT ;  /* 0xffffe0002f147812 */ /* 0x000fe200078ec0ff */
[C---:B------:R-:W-:Y:S01]  /*74f0*/  FMUL R4, R24.reuse, R8 ;  /* 0x0000000818047220 */ /* 0x040fe20000400000 */
[----:B------:R-:W-:Y:S01]  /*7500*/  F2FP.TF32.F32.PACK_B R28, R28 ;  /* 0x0000001cff1c723e */ /* 0x000fe200024050ff */
[C---:B------:R-:W-:Y:S01]  /*7510*/  FMUL R5, R24.reuse, R9 ;  /* 0x0000000918057220 */ /* 0x040fe20000400000 */
[----:B------:R-:W-:Y:S01]  /*7520*/  F2FP.TF32.F32.PACK_B R29, R29 ;  /* 0x0000001dff1d723e */ /* 0x000fe200024050ff */
[C---:B------:R-:W-:Y:S01]  /*7530*/  FMUL R6, R24.reuse, R10 ;  /* 0x0000000a18067220 */ /* 0x040fe20000400000 */
[----:B------:R-:W-:Y:S01]  /*7540*/  FMUL R11, R24, R11 ;  /* 0x0000000b180b7220 */ /* 0x000fe20000400000 */
[----:B------:R-:W-:Y:S01]  /*7550*/  F2FP.TF32.F32.PACK_B R30, R30 ;  /* 0x0000001eff1e723e */ /* 0x000fe200024050ff */
[C---:B------:R-:W-:Y:S01]  /*7560*/  FFMA R4, R27.reuse, R33, R4 ;  /* 0x000000211b047223 */ /* 0x040fe20000000004 */
[----:B------:R-:W-:Y:S01]  /*7570*/  F2FP.TF32.F32.PACK_B R31, R31 ;  /* 0x0000001fff1f723e */ /* 0x000fe200024050ff */
[C---:B------:R-:W-:Y:S01]  /*7580*/  FFMA R5, R27.reuse, R26, R5 ;  /* 0x0000001a1b057223 */ /* 0x040fe20000000005 */
[C---:B------:R-:W-:Y:S01]  /*7590*/  FFMA R6, R27.reuse, R21, R6 ;  /* 0x000000151b067223 */ /* 0x040fe20000000006 */
[----:B------:R-:W-:Y:S01]  /*75a0*/  FFMA R7, R27, R20, R11 ;  /* 0x000000141b077223 */ /* 0x000fe2000000000b */
[----:B------:R-:W-:Y:S01]  /*75b0*/  LOP3.LUT R33, R40, 0xffffe000, RZ, 0xc0, !PT ;  /* 0xffffe00028217812 */ /* 0x000fe200078ec0ff */
[----:B------:R1:W-:Y:S01]  /*75c0*/  STS.128 [R35], R28 ;  /* 0x0000001c23007388 */ /* 0x0003e20000000c00 */
[----:B------:R-:W-:Y:S01]  /*75d0*/  LOP3.LUT R26, R41, 0xffffe000, RZ, 0xc0, !PT ;  /* 0xffffe000291a7812 */ /* 0x000fe200078ec0ff */
[C---:B------:R-:W-:Y:S01]  /*75e0*/  FMUL R8, R24.reuse, R12 ;  /* 0x0000000c18087220 */ /* 0x040fe20000400000 */
[----:B------:R-:W-:Y:S01]  /*75f0*/  FMUL R9, R24, R13 ;  /* 0x0000000d18097220 */ /* 0x000fe20000400000 */
[----:B------:R-:W-:Y:S01]  /*7600*/  LOP3.LUT R21, R42, 0xffffe000, RZ, 0xc0, !PT ;  /* 0xffffe0002a157812 */ /* 0x000fe200078ec0ff */
[C---:B------:R-:W-:Y:S01]  /*7610*/  FMUL R10, R24.reuse, R14 ;  /* 0x0000000e180a7220 */ /* 0x040fe20000400000 */
[----:B------:R-:W-:Y:S01]  /*7620*/  LOP3.LUT R20, R43, 0xffffe000, RZ, 0xc0, !PT ;  /* 0xffffe0002b147812 */ /* 0x000fe200078ec0ff */
[----:B------:R-:W-:Y:S01]  /*7630*/  FMUL R15, R24, R15 ;  /* 0x0000000f180f7220 */ /* 0x000fe20000400000 */
[----:B------:R-:W-:Y:S01]  /*7640*/  F2FP.TF32.F32.PACK_B R4, R4 ;  /* 0x00000004ff04723e */ /* 0x000fe200024050ff */
[C---:B------:R-:W-:Y:S01]  /*7650*/  FFMA R8, R27.reuse, R33, R8 ;  /* 0x000000211b087223 */ /* 0x040fe20000000008 */
[----:B------:R-:W-:Y:S01]  /*7660*/  F2FP.TF32.F32.PACK_B R5, R5 ;  /* 0x00000005ff05723e */ /* 0x000fe200024050ff */
[C---:B------:R-:W-:Y:S01]  /*7670*/  FFMA R9, R27.reuse, R26, R9 ;  /* 0x0000001a1b097223 */ /* 0x040fe20000000009 */
[----:B------:R-:W-:Y:S01]  /*7680*/  F2FP.TF32.F32.PACK_B R6, R6 ;  /* 0x00000006ff06723e */ /* 0x000fe200024050ff */
[C---:B------:R-:W-:Y:S01]  /*7690*/  FFMA R10, R27.reuse, R21, R10 ;  /* 0x000000151b0a7223 */ /* 0x040fe2000000000a */
[----:B------:R-:W-:Y:S01]  /*76a0*/  F2FP.TF32.F32.PACK_B R7, R7 ;  /* 0x00000007ff07723e */ /* 0x000fe200024050ff */
[----:B------:R-:W-:Y:S01]  /*76b0*/  FFMA R11, R27, R20, R15 ;  /* 0x000000141b0b7223 */ /* 0x000fe2000000000f */
[----:B------:R-:W-:Y:S01]  /*76c0*/  LOP3.LUT R33, R36, 0xffffe000, RZ, 0xc0, !PT ;  /* 0xffffe00024217812 */ /* 0x000fe200078ec0ff */
[C---:B------:R-:W-:Y:S01]  /*76d0*/  FMUL R12, R24.reuse, R16 ;  /* 0x00000010180c7220 */ /* 0x040fe20000400000 */
[----:B------:R-:W-:Y:S01]  /*76e0*/  LOP3.LUT R26, R37, 0xffffe000, RZ, 0xc0, !PT ;  /* 0xffffe000251a7812 */ /* 0x000fe200078ec0ff */
[----:B------:R1:W-:Y:S01]  /*76f0*/  STS.128 [R76+0x10], R4 ;  /* 0x000010044c007388 */ /* 0x0003e20000000c00 */
        /* <DEDUP_REMOVED lines=13> */
[----:B------:R-:W-:Y:S02]  /*77d0*/  F2FP.TF32.F32.PACK_B R12, R12 ;  /* 0x0000000cff0c723e */ /* 0x000fe400024050ff */
[----:B------:R-:W-:Y:S01]  /*77e0*/  F2FP.TF32.F32.PACK_B R13, R13 ;  /* 0x0000000dff0d723e */ /* 0x000fe200024050ff */
[----:B------:R1:W-:Y:S01]  /*77f0*/  STS.128 [R34+0x20], R8 ;  /* 0x0000200822007388 */ /* 0x0003e20000000c00 */
[----:B------:R-:W-:Y:S02]  /*7800*/  F2FP.TF32.F32.PACK_B R14, R14 ;  /* 0x0000000eff0e723e */ /* 0x000fe400024050ff */
[----:B------:R-:W-:Y:S05]  /*7810*/  F2FP.TF32.F32.PACK_B R15, R15 ;  /* 0x0000000fff0f723e */ /* 0x000fea00024050ff */
[----:B------:R1:W-:Y:S01]  /*7820*/  STS.128 [R32+0x10], R12 ;  /* 0x0000100c20007388 */ /* 0x0003e20000000c00 */
[----:B------:R-:W-:Y:S01]  /*7830*/  @!PT LDS RZ, [RZ] ;  /* 0x00000000fffff984 */ /* 0x000fe20000000800 */
[----:B------:R-:W-:Y:S01]  /*7840*/  @!PT LDS RZ, [RZ] ;  /* 0x00000000fffff984 */ /* 0x000fe20000000800 */
[----:B------:R-:W-:Y:S01]  /*7850*/  @!PT LDS RZ, [RZ] ;  /* 0x00000000fffff984 */ /* 0x000fe20000000800 */
[----:B------:R-:W-:Y:S01]  /*7860*/  @!PT LDS RZ, [RZ] ;  /* 0x00000000fffff984 */ /* 0x000fe20000000800 */
[----:B------:R3:W-:Y:S07]  /*7870*/  MEMBAR.ALL.CTA ;  /* 0x0000000000007992 */ /* 0x0007ee0000008000 */
[----:B---3--:R-:W3:Y:S02]  /*7880*/  FENCE.VIEW.ASYNC.S ;  /* 0x00000000000073c6 */ /* 0x008ee40000000000 */
[----:B---3--:R-:W-:Y:S06]  /*7890*/  BAR.SYNC.DEFER_BLOCKING 0x1, 0x80 ;  /* 0x0042000000007b1d */ /* 0x008fec0000010000 */
[----:B------:R-:W-:Y:S05]  /*78a0*/  @P0 BRA `(.L_x_126) ;  /* 0x0000000000380947 */ /* 0x000fea0003800000 */
[----:B------:R-:W3:Y:S01]  /*78b0*/  LDCU.64 UR6, c[0x0][0x348] ;  /* 0x00006900ff0677ac */ /* 0x000ee20008000a00 */
[----:B------:R-:W-:Y:S01]  /*78c0*/  R2UR UR5, R77 ;  /* 0x000000004d0572ca */ /* 0x000fe200000e0000 */
[----:B------:R-:W-:Y:S01]  /*78d0*/  UMOV UR47, UR36 ;  /* 0x00000024002f7c82 */ /* 0x000fe20008000000 */
[----:B------:R-:W-:Y:S01]  /*78e0*/  UIADD3 UR9, UPT, UPT, UR45, 0x20, URZ ;  /* 0x000000202d097890 */ /* 0x000fe2000fffe0ff */
[----:B------:R-:W-:Y:S01]  /*78f0*/  UMOV UR10, UR46 ;  /* 0x0000002e000a7c82 */ /* 0x000fe20008000000 */
[----:B------:R-:W-:Y:S09]  /*7900*/  UMOV UR11, UR36 ;  /* 0x00000024000b7c82 */ /* 0x000ff20008000000 */
[----:B------:R-:W-:Y:S02]  /*7910*/  UIADD3 UR5, UPT, UPT, UR49, UR5, URZ ;  /* 0x0000000531057290 */ /* 0x000fe4000fffe0ff */
[----:B---3--:R-:W-:Y:S02]  /*7920*/  UIADD3 UR4, UP0, UPT, UR6, 0x680, URZ ;  /* 0x0000068006047890 */ /* 0x008fe4000ff1e0ff */
[----:B------:R-:W-:Y:S02]  /*7930*/  UIADD3 UR44, UPT, UPT, UR5, 0x200, URZ ;  /* 0x00000200052c7890 */ /* 0x000fe4000fffe0ff */
[----:B------:R-:W-:Y:S02]  /*7940*/  UIADD3 UR8, UPT, UPT, UR5, 0x1200, URZ ;  /* 0x0000120005087890 */ /* 0x000fe4000fffe0ff */
[----:B------:R-:W-:Y:S09]  /*7950*/  UIADD3.X UR5, UPT, UPT, URZ, UR7, URZ, UP0, !UPT ;  /* 0x00000007ff057290 */ /* 0x000ff200087fe4ff */
[----:B------:R3:W-:Y:S01]  /*7960*/  UTMASTG.3D [UR44], [UR4] ;  /* 0x0000002c040073b5 */ /* 0x0007e20008010000 */
[----:B------:R3:W-:Y:S02]  /*7970*/  UTMASTG.3D [UR8], [UR4] ;  /* 0x00000008040073b5 */ /* 0x0007e40008010000 */
[----:B---3--:R0:W-:Y:S02]  /*7980*/  UTMACMDFLUSH ;  /* 0x00000000000079b7 */ /* 0x0081e40000000000 */
.L_x_126:
[----:B------:R-:W-:Y:S05]  /*7990*/  BSYNC.RECONVERGENT B0 ;  /* 0x0000000000007941 */ /* 0x000fea0003800200 */
.L_x_125:
[----:B------:R-:W-:Y:S01]  /*79a0*/  UIADD3 UR44, UPT, UPT, UR48, 0x1, URZ ;  /* 0x00000001302c7890 */ /* 0x000fe2000fffe0ff */
[----:B------:R-:W-:Y:S03]  /*79b0*/  BSSY.RECONVERGENT B0, `(.L_x_127) ;  /* 0x0000005000007945 */ /* 0x000fe60003800200 */
[----:B------:R-:W-:Y:S04]  /*79c0*/  UISETP.NE.AND UP0, UPT, UR44, 0x3, UPT ;  /* 0x000000032c00788c */ /* 0x000fe8000bf05270 */
[----:B------:R-:W-:Y:S01]  /*79d0*/  USEL UR47, UR44, URZ, UP0 ;  /* 0x000000ff2c2f7287 */ /* 0x000fe20008000000 */
[----:B------:R-:W-:Y:S11]  /*79e0*/  @P0 BRA `(.L_x_128) ;  /* 0x0000000000040947 */ /* 0x000ff60003800000 */
[----:B------:R-:W-:Y:S04]  /*79f0*/  DEPBAR.LE SB0, 0x1 ;  /* 0x000080400000791a */ /* 0x000fe80000000000 */
.L_x_128:
[----:B------:R-:W-:Y:S05]  /*7a00*/  BSYNC.RECONVERGENT B0 ;  /* 0x0000000000007941 */ /* 0x000fea0003800200 */
.L_x_127:
[----:B------:R-:W-:Y:S01]  /*7a10*/  BAR.SYNC.DEFER_BLOCKING 0x1, 0x80 ;  /* 0x0042000000007b1d */ /* 0x000fe20000010000 */
[----:B------:R-:W-:Y:S01]  /*7a20*/  ISETP.NE.AND P1, PT, R72, RZ, PT ;  /* 0x000000ff4800720c */ /* 0x000fe20003f25270 */
[----:B------:R-:W-:Y:S01]  /*7a30*/  UISETP.NE.AND UP0, UPT, UR51, URZ, UPT ;  /* 0x000000ff3300728c */ /* 0x000fe2000bf05270 */
[----:B------:R-:W-:Y:S11]  /*7a40*/  LEA R3, R78, UR49, 0x3 ;  /* 0x000000314e037c11 */ /* 0x000ff6000f8e18ff */
[----:B-1----:R-:W-:Y:S01]  /*7a50*/  @P1 SHF.L.U32 R4, R80, 0x1f, RZ ;  /* 0x0000001f50041819 */ /* 0x002fe200000006ff */
[----:B------:R-:W-:Y:S06]  /*7a60*/  BRA.U !UP0, `(.L_x_129) ;  /* 0x0000000108247547 */ /* 0x000fec000b800000 */
[----:B------:R-:W1:Y:S01]  /*7a70*/  S2R R0, SR_CgaCtaId ;  /* 0x0000000000007919 */ /* 0x000e620000008800 */
[----:B------:R-:W-:Y:S01]  /*7a80*/  IMAD.U32 R2, RZ, RZ, UR50 ;  /* 0x00000032ff027e24 */ /* 0x000fe2000f8e00ff */
[----:B------:R-:W-:Y:S04]  /*7a90*/  UIADD3 UR4, UPT, UPT, UR50, 0x1, URZ ;  /* 0x0000000132047890 */ /* 0x000fe8000fffe0ff */
[----:B------:R-:W-:Y:S01]  /*7aa0*/  @P1 LEA R2, R2, UR49, 0x3 ;  /* 0x0000003102021c11 */ /* 0x000fe2000f8e18ff */
[----:B------:R-:W-:Y:S04]  /*7ab0*/  UISETP.NE.AND UP0, UPT, UR4, 0x3, UPT ;  /* 0x000000030400788c */ /* 0x000fe8000bf05270 */
[----:B------:R-:W-:Y:S01]  /*7ac0*/  @P1 VIADD R5, R2, 0x118 ;  /* 0x0000011802051836 */ /* 0x000fe20000000000 */
[----:B------:R-:W-:Y:S04]  /*7ad0*/  USEL UR50, UR4, URZ, UP0 ;  /* 0x000000ff04327287 */ /* 0x000fe80008000000 */
[----:B-1----:R-:W-:Y:S04]  /*7ae0*/  @P1 PRMT R0, R0, 0x654, R5 ;  /* 0x0000065400001816 */ /* 0x002fe80000000005 */
[----:B------:R1:W-:Y:S04]  /*7af0*/  @P1 SYNCS.ARRIVE.TRANS64.RED.A1T0 RZ, [R0+URZ], RZ ;  /* 0x000000ff00ff19a7 */ /* 0x0003e800081004ff */
.L_x_129:
[----:B------:R-:W3:Y:S01]  /*7b00*/  @P1 SYNCS.PHASECHK.TRANS64.TRYWAIT P0, [R3+URZ+0x100], R4 ;  /* 0x00010004030015a7 */ /* 0x000ee200080011ff */
[----:B------:R-:W-:Y:S01]  /*7b10*/  BSSY B1, `(.L_x_130) ;  /* 0x0000015000017945 */ /* 0x000fe20003800000 */
[----:B---3--:R-:W-:Y:S03]  /*7b20*/  @P1 SEL R79, RZ, 0x1, !P0 ;  /* 0x00000001ff4f1807 */ /* 0x008fe60004000000 */
[----:B------:R-:W-:Y:S05]  /*7b30*/  @!P1 BRA `(.L_x_131) ;  /* 0x0000000000489947 */ /* 0x000fea0003800000 */
[----:B------:R-:W-:Y:S01]  /*7b40*/  ISETP.NE.AND P1, PT, R81, RZ, PT ;  /* 0x000000ff5100720c */ /* 0x000fe20003f25270 */
[----:B------:R-:W-:Y:S01]  /*7b50*/  BSSY B0, `(.L_x_132) ;  /* 0x000000a000007945 */ /* 0x000fe20003800000 */
[----:B------:R-:W-:Y:S11]  /*7b60*/  ISETP.NE.AND P0, PT, R79, RZ, PT ;  /* 0x000000ff4f00720c */ /* 0x000ff60003f05270 */
[----:B------:R-:W-:Y:S04]  /*7b70*/  @P1 IMAD R78, R78, 0x2000, R70 ;  /* 0x000020004e4e1824 */ /* 0x000fe800078e0246 */
[----:B------:R-:W-:Y:S01]  /*7b80*/  @P1 IMAD.IADD R4, R75, 0x1, R78 ;  /* 0x000000014b041824 */ /* 0x000fe200078e024e */
[----:B------:R-:W-:Y:S03]  /*7b90*/  @P1 IADD3 R2, PT, PT, R74, R78, RZ ;  /* 0x0000004e4a021210 */ /* 0x000fe60007ffe0ff */
[----:B-1----:R-:W-:Y:S01]  /*7ba0*/  @P1 IMAD.IADD R0, R69, 0x1, R4 ;  /* 0x0000000145001824 */ /* 0x002fe200078e0204 */
[----:B------:R-:W-:Y:S06]  /*7bb0*/  @P0 BRA `(.L_x_133) ;  /* 0x00000000000c0947 */ /* 0x000fec0003800000 */
[----:B------:R-:W-:Y:S04]  /*7bc0*/  SHF.L.U32 R80, R80, 0x1f, RZ ;  /* 0x0000001f50507819 */ /* 0x000fe800000006ff */
[----:B------:R-:W1:Y:S02]  /*7bd0*/  SYNCS.PHASECHK.TRANS64.TRYWAIT P0, [R3+URZ+0x100], R80 ;  /* 0x00010050030075a7 */ /* 0x000e6400080011ff */
[----:B-1----:R-:W-:Y:S05]  /*7be0*/  @!P0 BRA `(.L_x_134) ;  /* 0x0000001c00048947 */ /* 0x002fea0003800000 */
.L_x_133:
[----:B------:R-:W-:Y:S05]  /*7bf0*/  BSYNC B0 ;  /* 0x0000000000007941 */ /* 0x000fea0003800000 */
.L_x_132:
[----:B------:R-:W-:Y:S11]  /*7c00*/  ISETP.NE.AND P0, PT, R81, RZ, PT ;  /* 0x000000ff5100720c */ /* 0x000ff60003f05270 */
[----:B------:R-:W-:Y:S02]  /*7c10*/  @!UPT UIADD3 URZ, UPT, UPT, URZ, URZ, URZ ;  /* 0x000000fffffff290 */ /* 0x000fe4000fffe0ff */
[----:B------:R3:W4:Y:S04]  /*7c20*/  @P0 LDS.128 R48, [R78] ;  /* 0x000000004e300984 */ /* 0x0007280000000c00 */
[----:B------:R3:W1:Y:S04]  /*7c30*/  @P0 LDS.128 R40, [R2+0x20] ;  /* 0x0000200002280984 */ /* 0x0006680000000c00 */
[----:B------:R3:W1:Y:S04]  /*7c40*/  @P0 LDS.128 R44, [R4+0x10] ;  /* 0x00001000042c0984 */ /* 0x0006680000000c00 */
[----:B------:R3:W1:Y:S02]  /*7c50*/  @P0 LDS.128 R36, [R0+0x10] ;  /* 0x0000100000240984 */ /* 0x0006640000000c00 */
.L_x_131:
[----:B------:R-:W-:Y:S05]  /*7c60*/  BSYNC B1 ;  /* 0x0000000000017941 */ /* 0x000fea0003800000 */
.L_x_130:
[----:B-1-3--:R-:W-:Y:S05]  /*7c70*/  VIADD R0, R25, 0x10 ;  /* 0x0000001019007836 */ /* 0x00afea0000000000 */
[----:B------:R-:W-:Y:S04]  /*7c80*/  SHF.R.U32.HI R0, RZ, 0x15, R0 ;  /* 0x00000015ff007819 */ /* 0x000fe80000011600 */
[----:B------:R-:W-:Y:S11]  /*7c90*/  LOP3.LUT P0, RZ, R0, 0x3, R61, 0x48, !PT ;  /* 0x0000000300ff7812 */ /* 0x000ff6000780483d */
[----:B------:R-:W-:Y:S02]  /*7ca0*/  @!UPT UIADD3 URZ, UPT, UPT, URZ, URZ, URZ ;  /* 0x000000fffffff290 */ /* 0x000fe4000fffe0ff */
[----:B------:R-:W-:Y:S05]  /*7cb0*/  @!P0 BRA `(.L_x_135) ;  /* 0x0000000000408947 */ /* 0x000fea0003800000 */
[----:B------:R-:W1:Y:S01]  /*7cc0*/  LDCU.64 UR8, c[0x4][0x70] ;  /* 0x01000e00ff0877ac */ /* 0x000e620008000a00 */
[----:B------:R-:W-:Y:S01]  /*7cd0*/  MOV R3, 0x0 ;  /* 0x0000000000037802 */ /* 0x000fe20000000f00 */
[----:B------:R-:W-:Y:S02]  /*7ce0*/  HFMA2 R12, -RZ, RZ, 0, 5.9604644775390625e-08 ;  /* 0x00000001ff0c7431 */ /* 0x000fe400000001ff */
[----:B------:R-:W-:Y:S02]  /*7cf0*/  IMAD.MOV.U32 R8, RZ, RZ, 0x192 ;  /* 0x00000192ff087424 */ /* 0x000fe400078e00ff */
[----:B------:R-:W-:Y:S01]  /*7d00*/  IMAD.MOV.U32 R13, RZ, RZ, RZ ;  /* 0x000000ffff0d7224 */ /* 0x000fe200078e00ff */
[----:B------:R-:W3:Y:S01]  /*7d10*/  LDCU.64 UR6, c[0x4][0x78] ;  /* 0x01000f00ff0677ac */ /* 0x000ee20008000a00 */
[----:B------:R-:W2:Y:S01]  /*7d20*/  LDC.64 R2, c[0x4][R3] ;  /* 0x0100000003027b82 */ /* 0x000ea20000000a00 */
[----:B------:R-:W5:Y:S01]  /*7d30*/  LDCU.64 UR4, c[0x4][0x10] ;  /* 0x01000200ff0477ac */ /* 0x000f620008000a00 */
[----:B-1----:R-:W-:Y:S01]  /*7d40*/  MOV R5, UR9 ;  /* 0x0000000900057c02 */ /* 0x002fe20008000f00 */
[----:B------:R-:W-:Y:S01]  /*7d50*/  IMAD.U32 R4, RZ, RZ, UR8 ;  /* 0x00000008ff047e24 */ /* 0x000fe2000f8e00ff */
[----:B---3--:R-:W-:Y:S01]  /*7d60*/  MOV R7, UR7 ;  /* 0x0000000700077c02 */ /* 0x008fe20008000f00 */
[----:B------:R-:W-:Y:S01]  /*7d70*/  IMAD.U32 R6, RZ, RZ, UR6 ;  /* 0x00000006ff067e24 */ /* 0x000fe2000f8e00ff */
[----:B-----5:R-:W-:Y:S01]  /*7d80*/  MOV R11, UR5 ;  /* 0x00000005000b7c02 */ /* 0x020fe20008000f00 */
[----:B------:R-:W-:Y:S02]  /*7d90*/  IMAD.U32 R10, RZ, RZ, UR4 ;  /* 0x00000004ff0a7e24 */ /* 0x000fe4000f8e00ff */
[----:B------:R-:W-:Y:S07]  /*7da0*/  LEPC R20, `(.L_x_135) ;  /* 0x000000001014794e */ /* 0x000fee0000000000 */
[----:B--2-4-:R-:W-:Y:S05]  /*7db0*/  CALL.ABS.NOINC R2 ;  /* 0x0000000002007343 */ /* 0x014fea0003c00000 */
.L_x_135:
[----:B------:R-:W-:Y:S01]  /*7dc0*/  ISETP.NE.AND P0, PT, R71, RZ, PT ;  /* 0x000000ff4700720c */ /* 0x000fe20003f05270 */
[----:B------:R-:W-:Y:S05]  /*7dd0*/  WARPSYNC.ALL ;  /* 0x0000000000007948 */ /* 0x000fea0003800000 */
[----:B------:R-:W-:Y:S01]  /*7de0*/  R2UR UR4, R25 ;  /* 0x00000000190472ca */ /* 0x000fe200000e0000 */
[----:B------:R-:W-:Y:S01]  /*7df0*/  USHF.L.U32 UR6, UR47, 0xd, URZ ;  /* 0x0000000d2f067899 */ /* 0x000fe200080006ff */
[----:B----4-:R-:W-:Y:S01]  /*7e00*/  LOP3.LUT R0, R48, 0xffffe000, RZ, 0xc0, !PT ;  /* 0xffffe00030007812 */ /* 0x010fe200078ec0ff */
[----:B------:R-:W-:Y:S01]  /*7e10*/  BSSY.RECONVERGENT B0, `(.L_x_136) ;  /* 0x0000064000007945 */ /* 0x000fe20003800200 */
[----:B------:R-:W-:Y:S02]  /*7e20*/  LOP3.LUT R2, R49, 0xffffe000, RZ, 0xc0, !PT ;  /* 0xffffe00031027812 */ /* 0x000fe400078ec0ff */
[----:B------:R-:W-:Y:S01]  /*7e30*/  LOP3.LUT R3, R50, 0xffffe000, RZ, 0xc0, !PT ;  /* 0xffffe00032037812 */ /* 0x000fe200078ec0ff */
[----:B------:R-:W-:Y:S01]  /*7e40*/  VIADD R77, R70, UR6 ;  /* 0x00000006464d7c36 */ /* 0x000fe20008000000 */
[----:B------:R-:W-:Y:S02]  /*7e50*/  LOP3.LUT R20, R51, 0xffffe000, RZ, 0xc0, !PT ;  /* 0xffffe00033147812 */ /* 0x000fe400078ec0ff */
[----:B------:R-:W-:Y:S01]  /*7e60*/  LOP3.LUT R21, R44, 0xffffe000, RZ, 0xc0, !PT ;  /* 0xffffe0002c157812 */ /* 0x000fe200078ec0ff */
[----:B------:R-:W-:Y:S01]  /*7e70*/  IMAD.IADD R74, R74, 0x1, R77 ;  /* 0x000000014a4a7824 */ /* 0x000fe200078e024d */
[----:B------:R-:W-:Y:S01]  /*7e80*/  LOP3.LUT R26, R45, 0xffffe000, RZ, 0xc0, !PT ;  /* 0xffffe0002d1a7812 */ /* 0x000fe200078ec0ff */
[----:B------:R-:W1:Y:S01]  /*7e90*/  LDTM.x16 R4, tmem[UR4+0x10] ;  /* 0x00001004000479ee */ /* 0x000e620008240000 */
[----:B------:R-:W-:Y:S01]  /*7ea0*/  LOP3.LUT R29, R46, 0xffffe000, RZ, 0xc0, !PT ;  /* 0xffffe0002e1d7812 */ /* 0x000fe200078ec0ff */
[----:B------:R-:W-:Y:S01]  /*7eb0*/  NOP ;  /* 0x0000000000007918 */ /* 0x000fe20000000000 */
[----:B------:R-:W-:Y:S02]  /*7ec0*/  IADD3 R73, PT, PT, R73, 0x180, RZ ;  /* 0x0000018049497810 */ /* 0x000fe40007ffe0ff */
[----:B------:R-:W-:Y:S02]  /*7ed0*/  LOP3.LUT R28, R47, 0xffffe000, RZ, 0xc0, !PT ;  /* 0xffffe0002f1c7812 */ /* 0x000fe400078ec0ff */
[----:B--2---:R-:W-:Y:S02]  /*7ee0*/  IADD3 R76, PT, PT, R75, R77, RZ ;  /* 0x0000004d4b4c7210 */ /* 0x004fe40007ffe0ff */
[----:B------:R-:W-:Y:S02]  /*7ef0*/  LOP3.LUT R75, R73, 0xfefffff8, RZ, 0xc0, !PT ;  /* 0xfefffff8494b7812 */ /* 0x000fe400078ec0ff */
[----:B------:R-:W-:Y:S01]  /*7f00*/  LOP3.LUT R31, R40, 0xffffe000, RZ, 0xc0, !PT ;  /* 0xffffe000281f7812 */ /* 0x000fe200078ec0ff */
[----:B------:R-:W-:Y:S01]  /*7f10*/  IMAD.IADD R73, R69, 0x1, R76 ;  /* 0x0000000145497824 */ /* 0x000fe200078e024c */
[----:B------:R-:W-:Y:S01]  /*7f20*/  LOP3.LUT R30, R41, 0xffffe000, RZ, 0xc0, !PT ;  /* 0xffffe000291e7812 */ /* 0x000fe200078ec0ff */
[----:B-1----:R1:W-:Y:S01]  /*7f30*/  SYNCS.ARRIVE.TRANS64.RED.A1T0 RZ, [R75+URZ], RZ ;  /* 0x000000ff4bff79a7 */ /* 0x0023e200081004ff */
[----:B------:R-:W-:Y:S02]  /*7f40*/  LOP3.LUT R33, R42, 0xffffe000, RZ, 0xc0, !PT ;  /* 0xffffe0002a217812 */ /* 0x000fe400078ec0ff */
[----:B------:R-:W-:Y:S02]  /*7f50*/  LOP3.LUT R32, R43, 0xffffe000, RZ, 0xc0, !PT ;  /* 0xffffe0002b207812 */ /* 0x000fe400078ec0ff */
[----:B------:R-:W-:Y:S02]  /*7f60*/  LOP3.LUT R35, R36, 0xffffe000, RZ, 0xc0, !PT ;  /* 0xffffe00024237812 */ /* 0x000fe400078ec0ff */
[----:B------:R-:W-:Y:S02]  /*7f70*/  LOP3.LUT R34, R37, 0xffffe000, RZ, 0xc0, !PT ;  /* 0xffffe00025227812 */ /* 0x000fe400078ec0ff */
[----:B------:R-:W-:Y:S01]  /*7f80*/  LOP3.LUT R37, R38, 0xffffe000, RZ, 0xc0, !PT ;  /* 0xffffe00026257812 */ /* 0x000fe200078ec0ff */
[C---:B------:R-:W-:Y:S01]  /*7f90*/  FMUL R4, R24.reuse, R4 ;  /* 0x0000000418047220 */ /* 0x040fe20000400000 */
[C---:B------:R-:W-:Y:S01]  /*7fa0*/  FMUL R5, R24.reuse, R5 ;  /* 0x0000000518057220 */ /* 0x040fe20000400000 */
[C---:B------:R-:W-:Y:S01]  /*7fb0*/  FMUL R6, R24.reuse, R6 ;  /* 0x0000000618067220 */ /* 0x040fe20000400000 */
[C---:B------:R-:W-:Y:S01]  /*7fc0*/  FMUL R7, R24.reuse, R7 ;  /* 0x0000000718077220 */ /* 0x040fe20000400000 */
[C---:B------:R-:W-:Y:S01]  /*7fd0*/  FFMA R4, R27.reuse, R0, R4 ;  /* 0x000000001b047223 */ /* 0x040fe20000000004 */
[C---:B------:R-:W-:Y:S01]  /*7fe0*/  FFMA R5, R27.reuse, R2, R5 ;  /* 0x000000021b057223 */ /* 0x040fe20000000005 */
[C---:B------:R-:W-:Y:S01]  /*7ff0*/  FFMA R6, R27.reuse, R3, R6 ;  /* 0x000000031b067223 */ /* 0x040fe20000000006 */
[C---:B------:R-:W-:Y:S01]  /*8000*/  FFMA R7, R27.reuse, R20, R7 ;  /* 0x000000141b077223 */ /* 0x040fe20000000007 */
[C---:B------:R-:W-:Y:S01]  /*8010*/  FMUL R8, R24.reuse, R8 ;  /* 0x0000000818087220 */ /* 0x040fe20000400000 */
[C---:B------:R-:W-:Y:S01]  /*8020*/  FMUL R9, R24.reuse, R9 ;  /* 0x0000000918097220 */ /* 0x040fe20000400000 */
[C---:B------:R-:W-:Y:S01]  /*8030*/  FMUL R10, R24.reuse, R10 ;  /* 0x0000000a180a7220 */ /* 0x040fe20000400000 */
[C---:B------:R-:W-:Y:S01]  /*8040*/  FMUL R11, R24.reuse, R11 ;  /* 0x0000000b180b7220 */ /* 0x040fe20000400000 */
[----:B------:R-:W-:Y:S01]  /*8050*/  F2FP.TF32.F32.PACK_B R4, R4 ;  /* 0x00000004ff04723e */ /* 0x000fe200024050ff */
[C---:B------:R-:W-:Y:S01]  /*8060*/  FFMA R8, R27.reuse, R21, R8 ;  /* 0x000000151b087223 */ /* 0x040fe20000000008 */
[----:B------:R-:W-:Y:S01]  /*8070*/  F2FP.TF32.F32.PACK_B R5, R5 ;  /* 0x00000005ff05723e */ /* 0x000fe200024050ff */
[C---:B------:R-:W-:Y:S01]  /*8080*/  FFMA R9, R27.reuse, R26, R9 ;  /* 0x0000001a1b097223 */ /* 0x040fe20000000009 */
[----:B------:R-:W-:Y:S01]  /*8090*/  F2FP.TF32.F32.PACK_B R6, R6 ;  /* 0x00000006ff06723e */ /* 0x000fe200024050ff */
[C---:B------:R-:W-:Y:S01]  /*80a0*/  FFMA R10, R27.reuse, R29, R10 ;  /* 0x0000001d1b0a7223 */ /* 0x040fe2000000000a */
[----:B------:R-:W-:Y:S01]  /*80b0*/  F2FP.TF32.F32.PACK_B R7, R7 ;  /* 0x00000007ff07723e */ /* 0x000fe200024050ff */
[C---:B------:R-:W-:Y:S01]  /*80c0*/  FFMA R11, R27.reuse, R28, R11 ;  /* 0x0000001c1b0b7223 */ /* 0x040fe2000000000b */
[C---:B------:R-:W-:Y:S01]  /*80d0*/  FMUL R12, R24.reuse, R12 ;  /* 0x0000000c180c7220 */ /* 0x040fe20000400000 */
[----:B------:R-:W-:Y:S01]  /*80e0*/  F2FP.TF32.F32.PACK_B R8, R8 ;  /* 0x00000008ff08723e */ /* 0x000fe200024050ff */
[C---:B------:R-:W-:Y:S01]  /*80f0*/  FMUL R13, R24.reuse, R13 ;  /* 0x0000000d180d7220 */ /* 0x040fe20000400000 */
[----:B------:R1:W-:Y:S01]  /*8100*/  STS.128 [R70+UR6], R4 ;  /* 0x0000000446007988 */ /* 0x0003e20008000c06 */
        /* <DEDUP_REMOVED lines=8> */
[----:B------:R-:W-:Y:S01]  /*8190*/  FFMA R15, R27, R32, R15 ;  /* 0x000000201b0f7223 */ /* 0x000fe2000000000f */
[C---:B------:R-:W-:Y:S01]  /*81a0*/  FMUL R16, R24.reuse, R16 ;  /* 0x0000001018107220 */ /* 0x040fe20000400000 */
[----:B------:R-:W-:Y:S01]  /*81b0*/  F2FP.TF32.F32.PACK_B R12, R12 ;  /* 0x0000000cff0c723e */ /* 0x000fe200024050ff */
[----:B------:R1:W-:Y:S01]  /*81c0*/  STS.128 [R76+0x10], R8 ;  /* 0x000010084c007388 */ /* 0x0003e20000000c00 */
[C---:B------:R-:W-:Y:S01]  /*81d0*/  FMUL R17, R24.reuse, R17 ;  /* 0x0000001118117220 */ /* 0x040fe20000400000 */
[----:B------:R-:W-:Y:S01]  /*81e0*/  LOP3.LUT R36, R39, 0xffffe000, RZ, 0xc0, !PT ;  /* 0xffffe00027247812 */ /* 0x000fe200078ec0ff */
[C---:B------:R-:W-:Y:S01]  /*81f0*/  FMUL R18, R24.reuse, R18 ;  /* 0x0000001218127220 */ /* 0x040fe20000400000 */
[----:B------:R-:W-:Y:S01]  /*8200*/  FMUL R19, R24, R19 ;  /* 0x0000001318137220 */ /* 0x000fe20000400000 */
[----:B------:R-:W-:Y:S01]  /*8210*/  F2FP.TF32.F32.PACK_B R13, R13 ;  /* 0x0000000dff0d723e */ /* 0x000fe200024050ff */
[C---:B------:R-:W-:Y:S01]  /*8220*/  FFMA R16, R27.reuse, R35, R16 ;  /* 0x000000231b107223 */ /* 0x040fe20000000010 */
[----:B------:R-:W-:Y:S01]  /*8230*/  F2FP.TF32.F32.PACK_B R14, R14 ;  /* 0x0000000eff0e723e */ /* 0x000fe200024050ff */
[C---:B------:R-:W-:Y:S01]  /*8240*/  FFMA R17, R27.reuse, R34, R17 ;  /* 0x000000221b117223 */ /* 0x040fe20000000011 */
[----:B------:R-:W-:Y:S01]  /*8250*/  F2FP.TF32.F32.PACK_B R15, R15 ;  /* 0x0000000fff0f723e */ /* 0x000fe200024050ff */
[C---:B------:R-:W-:Y:S01]  /*8260*/  FFMA R18, R27.reuse, R37, R18 ;  /* 0x000000251b127223 */ /* 0x040fe20000000012 */
[----:B------:R-:W-:Y:S01]  /*8270*/  FFMA R19, R27, R36, R19 ;  /* 0x000000241b137223 */ /* 0x000fe20000000013 */
[----:B------:R-:W-:Y:S02]  /*8280*/  F2FP.TF32.F32.PACK_B R16, R16 ;  /* 0x00000010ff10723e */ /* 0x000fe400024050ff */
[----:B------:R1:W-:Y:S01]  /*8290*/  STS.128 [R74+0x20], R12 ;  /* 0x0000200c4a007388 */ /* 0x0003e20000000c00 */
[----:B------:R-:W-:Y:S02]  /*82a0*/  F2FP.TF32.F32.PACK_B R17, R17 ;  /* 0x00000011ff11723e */ /* 0x000fe400024050ff */
        /* <DEDUP_REMOVED lines=8> */
[----:B--2---:R-:W2:Y:S02]  /*8330*/  FENCE.VIEW.ASYNC.S ;  /* 0x00000000000073c6 */ /* 0x004ea40000000000 */
[----:B--2---:R-:W-:Y:S06]  /*8340*/  BAR.SYNC.DEFER_BLOCKING 0x1, 0x80 ;  /* 0x0042000000007b1d */ /* 0x004fec0000010000 */
[----:B------:R-:W-:Y:S05]  /*8350*/  @P0 BRA `(.L_x_137) ;  /* 0x00000000003c0947 */ /* 0x000fea0003800000 */
[----:B------:R-:W2:Y:S01]  /*8360*/  LDCU.64 UR10, c[0x0][0x348] ;  /* 0x00006900ff0a77ac */ /* 0x000ea20008000a00 */
[----:B------:R-:W-:Y:S02]  /*8370*/  UIADD3 UR5, UPT, UPT, UR49, UR6, URZ ;  /* 0x0000000631057290 */ /* 0x000fe4000fffe0ff */
[----:B------:R-:W-:Y:S02]  /*8380*/  UIADD3 UR13, UPT, UPT, UR45, 0x10, URZ ;  /* 0x000000102d0d7890 */ /* 0x000fe4000fffe0ff */
[----:B------:R-:W-:Y:S02]  /*8390*/  UIADD3 UR12, UPT, UPT, UR5, 0x200, URZ ;  /* 0x00000200050c7890 */ /* 0x000fe4000fffe0ff */
[----:B------:R-:W-:Y:S01]  /*83a0*/  UIADD3 UR8, UPT, UPT, UR5, 0x1200, URZ ;  /* 0x0000120005087890 */ /* 0x000fe2000fffe0ff */
[----:B------:R-:W-:Y:S01]  /*83b0*/  UMOV UR14, UR46 ;  /* 0x0000002e000e7c82 */ /* 0x000fe20008000000 */
[----:B------:R-:W-:Y:S01]  /*83c0*/  UMOV UR15, UR36 ;  /* 0x00000024000f7c82 */ /* 0x000fe20008000000 */
[----:B------:R-:W-:Y:S02]  /*83d0*/  UIADD3 UR9, UPT, UPT, UR45, 0x30, URZ ;  /* 0x000000302d097890 */ /* 0x000fe4000fffe0ff */
[----:B--2---:R-:W-:Y:S03]  /*83e0*/  UIADD3 UR4, UP0, UPT, UR10, 0x680, URZ ;  /* 0x000006800a047890 */ /* 0x004fe6000ff1e0ff */
[----:B------:R-:W-:Y:S01]  /*83f0*/  UMOV UR10, UR46 ;  /* 0x0000002e000a7c82 */ /* 0x000fe20008000000 */
[----:B------:R-:W-:Y:S03]  /*8400*/  UIADD3.X UR5, UPT, UPT, URZ, UR11, URZ, UP0, !UPT ;  /* 0x0000000bff057290 */ /* 0x000fe600087fe4ff */
[----:B------:R-:W-:Y:S06]  /*8410*/  UMOV UR11, UR36 ;  /* 0x00000024000b7c82 */ /* 0x000fec0008000000 */
[----:B------:R2:W-:Y:S01]  /*8420*/  UTMASTG.3D [UR12], [UR4] ;  /* 0x0000000c040073b5 */ /* 0x0005e20008010000 */
[----:B------:R2:W-:Y:S02]  /*8430*/  UTMASTG.3D [UR8], [UR4] ;  /* 0x00000008040073b5 */ /* 0x0005e40008010000 */
[----:B--2---:R0:W-:Y:S02]  /*8440*/  UTMACMDFLUSH ;  /* 0x00000000000079b7 */ /* 0x0041e40000000000 */
.L_x_137:
[----:B------:R-:W-:Y:S05]  /*8450*/  BSYNC.RECONVERGENT B0 ;  /* 0x0000000000007941 */ /* 0x000fea0003800200 */
.L_x_136:
[----:B------:R-:W-:Y:S01]  /*8460*/  UIADD3 UR4, UPT, UPT, UR47, 0x1, URZ ;  /* 0x000000012f047890 */ /* 0x000fe2000fffe0ff */
[----:B------:R-:W-:Y:S03]  /*8470*/  BSSY.RECONVERGENT B0, `(.L_x_138) ;  /* 0x0000008000007945 */ /* 0x000fe60003800200 */
[----:B------:R-:W-:Y:S04]  /*8480*/  UISETP.NE.AND UP0, UPT, UR4, 0x3, UPT ;  /* 0x000000030400788c */ /* 0x000fe8000bf05270 */
[----:B------:R-:W-:Y:S02]  /*8490*/  UISETP.EQ.XOR UP1, UPT, UR44, 0x3, !UP0 ;  /* 0x000000032c00788c */ /* 0x000fe4000c722a70 */
[----:B------:R-:W-:Y:S02]  /*84a0*/  USEL UR48, UR4, URZ, UP0 ;  /* 0x000000ff04307287 */ /* 0x000fe40008000000 */
[----:B------:R-:W-:Y:S04]  /*84b0*/  USEL UR5, URZ, 0x1, !UP1 ;  /* 0x00000001ff057887 */ /* 0x000fe8000c800000 */
[----:B------:R-:W-:Y:S01]  /*84c0*/  ULOP3.LUT UR52, UR52, UR5, URZ, 0x3c, !UPT ;  /* 0x0000000534347292 */ /* 0x000fe2000f8e3cff */
[----:B------:R-:W-:Y:S11]  /*84d0*/  @P0 BRA `(.L_x_139) ;  /* 0x0000000000040947 */ /* 0x000ff60003800000 */
[----:B------:R-:W-:Y:S04]  /*84e0*/  DEPBAR.LE SB0, 0x1 ;  /* 0x000080400000791a */ /* 0x000fe80000000000 */
.L_x_139:
[----:B------:R-:W-:Y:S05]  /*84f0*/  BSYNC.RECONVERGENT B0 ;  /* 0x0000000000007941 */ /* 0x000fea0003800200 */
.L_x_138:
[----:B------:R-:W-:Y:S01]  /*8500*/  BAR.SYNC.DEFER_BLOCKING 0x1, 0x80 ;  /* 0x0042000000007b1d */ /* 0x000fe20000010000 */
[----:B------:R-:W-:Y:S01]  /*8510*/  UISETP.NE.AND UP0, UPT, UR51, -0x2, UPT ;  /* 0xfffffffe3300788c */ /* 0x000fe2000bf05270 */
[----:B------:R-:W-:Y:S08]  /*8520*/  IADD3 R0, PT, PT, R22, 0x1, RZ ;  /* 0x0000000116007810 */ /* 0x000ff00007ffe0ff */
[----:B------:R-:W-:Y:S05]  /*8530*/  BRA.U !UP0, `(.L_x_140) ;  /* 0x0000000108287547 */ /* 0x000fea000b800000 */
[----:B------:R-:W2:Y:S01]  /*8540*/  S2R R2, SR_CgaCtaId ;  /* 0x0000000000027919 */ /* 0x000ea20000008800 */
[----:B------:R-:W-:Y:S01]  /*8550*/  ISETP.NE.AND P0, PT, R72, RZ, PT ;  /* 0x000000ff4800720c */ /* 0x000fe20003f05270 */
[----:B------:R-:W-:Y:S01]  /*8560*/  IMAD.U32 R3, RZ, RZ, UR50 ;  /* 0x00000032ff037e24 */ /* 0x000fe2000f8e00ff */
[----:B------:R-:W-:Y:S04]  /*8570*/  UIADD3 UR4, UPT, UPT, UR50, 0x1, URZ ;  /* 0x0000000132047890 */ /* 0x000fe8000fffe0ff */
[----:B------:R-:W-:Y:S04]  /*8580*/  UISETP.NE.AND UP0, UPT, UR4, 0x3, UPT ;  /* 0x000000030400788c */ /* 0x000fe8000bf05270 */
[----:B------:R-:W-:Y:S03]  /*8590*/  USEL UR50, UR4, URZ, UP0 ;  /* 0x000000ff04327287 */ /* 0x000fe60008000000 */
[----:B------:R-:W-:Y:S05]  /*85a0*/  @P0 LEA R3, R3, UR49, 0x3 ;  /* 0x0000003103030c11 */ /* 0x000fea000f8e18ff */
[----:B------:R-:W-:Y:S05]  /*85b0*/  @P0 VIADD R3, R3, 0x118 ;  /* 0x0000011803030836 */ /* 0x000fea0000000000 */
[----:B--2---:R-:W-:Y:S04]  /*85c0*/  @P0 PRMT R2, R2, 0x654, R3 ;  /* 0x0000065402020816 */ /* 0x004fe80000000003 */
[----:B------:R2:W-:Y:S03]  /*85d0*/  @P0 SYNCS.ARRIVE.TRANS64.RED.A1T0 RZ, [R2+URZ], RZ ;  /* 0x000000ff02ff09a7 */ /* 0x0005e600081004ff */
.L_x_140:
[----:B------:R-:W-:Y:S01]  /*85e0*/  R2UR UR4, R62 ;  /* 0x000000003e0472ca */ /* 0x000fe200000e0000 */
[----:B------:R-:W-:Y:S01]  /*85f0*/  UISETP.NE.AND UP0, UPT, UR62, URZ, UPT ;  /* 0x000000ff3e00728c */ /* 0x000fe2000bf05270 */
[----:B------:R-:W-:Y:S01]  /*8600*/  ISETP.NE.AND P0, PT, R64, 0x2, PT ;  /* 0x000000024000780c */ /* 0x000fe20003f05270 */
[----:B------:R-:W-:Y:S01]  /*8610*/  UIADD3 UR20, UPT, UPT, UR38, UR63, URZ ;  /* 0x0000003f26147290 */ /* 0x000fe2000fffe0ff */
[----:B------:R-:W-:Y:S01]  /*8620*/  ISETP.NE.AND P1, PT, R0, 0x4, PT ;  /* 0x000000040000780c */ /* 0x000fe20003f25270 */
[----:B------:R-:W-:Y:S01]  /*8630*/  UIADD3 UR51, UPT, UPT, UR51, 0x2, URZ ;  /* 0x0000000233337890 */ /* 0x000fe2000fffe0ff */
[----:B--2---:R-:W-:Y:S01]  /*8640*/  SEL R2, RZ, 0x1, P0 ;  /* 0x00000001ff027807 */ /* 0x004fe20000000000 */
[----:B------:R-:W-:Y:S01]  /*8650*/  UMOV UR36, UR61 ;  /* 0x0000003d00247c82 */ /* 0x000fe20008000000 */
[----:B------:R-:W-:Y:S02]  /*8660*/  SEL R3, RZ, 0x1, P1 ;  /* 0x00000001ff037807 */ /* 0x000fe40000800000 */
[----:B------:R-:W-:Y:S02]  /*8670*/  LOP3.LUT R67, R67, R2, RZ, 0x3c, !PT ;  /* 0x0000000243437212 */ /* 0x000fe400078e3cff */
[----:B------:R-:W-:Y:S01]  /*8680*/  LOP3.LUT R68, R68, R3, RZ, 0x3c, !PT ;  /* 0x0000000344447212 */ /* 0x000fe200078e3cff */
[----:B------:R-:W-:Y:S01]  /*8690*/  UIADD3 UR26, UPT, UPT, UR37, UR4, URZ ;  /* 0x00000004251a7290 */ /* 0x000fe2000fffe0ff */
[----:B------:R-:W-:Y:S02]  /*86a0*/  SEL R64, R64, RZ, P0 ;  /* 0x000000ff40407207 */ /* 0x000fe40000000000 */
[----:B------:R-:W-:Y:S01]  /*86b0*/  SEL R22, R0, RZ, P1 ;  /* 0x000000ff00167207 */ /* 0x000fe20000800000 */
[----:B------:R-:W-:Y:S08]  /*86c0*/  BRA.U UP0, `(.L_x_141) ;  /* 0xffffffdd00007547 */ /* 0x000ff0000b83ffff */
[----:B------:R-:W2:Y:S01]  /*86d0*/  LDCU.64 UR4, c[0x0][0x888] ;  /* 0x00011100ff0477ac */ /* 0x000ea20008000a00 */
[----:B------:R-:W3:Y:S01]  /*86e0*/  LDCU.64 UR6, c[0x0][0x890] ;  /* 0x00011200ff0677ac */ /* 0x000ee20008000a00 */
[----:B--2---:R-:W-:Y:S02]  /*86f0*/  ISETP.NE.U32.AND P2, PT, RZ, UR4, PT ;  /* 0x00000004ff007c0c */ /* 0x004fe4000bf45070 */
[----:B---3--:R-:W-:Y:S02]  /*8700*/  ISETP.NE.U32.AND P1, PT, RZ, UR6, PT ;  /* 0x00000006ff007c0c */ /* 0x008fe4000bf25070 */
[----:B------:R-:W-:Y:S02]  /*8710*/  ISETP.NE.AND.EX P2, PT, RZ, UR5, PT, P2 ;  /* 0x00000005ff007c0c */ /* 0x000fe4000bf45320 */
[----:B------:R-:W-:-:S13]  /*8720*/  ISETP.NE.AND.EX P0, PT, RZ, UR7, PT, P1 ;  /* 0x00000007ff007c0c */ /* 0x000fda000bf05310 */
[----:B------:R-:W-:Y:S05]  /*8730*/  @P2 BRA P0, `(.L_x_142) ;  /* 0x00000000003c2947 */ /* 0x000fea0000000000 */
[----:B------:R-:W-:-:S13]  /*8740*/  ISETP.NE.AND.EX P1, PT, RZ, UR7, PT, P1 ;  /* 0x00000007ff007c0c */ /* 0x000fda000bf25310 */
[----:B------:R-:W-:Y:S05]  /*8750*/  @P1 BRA `(.L_x_143) ;  /* 0x00000000000c1947 */ /* 0x000fea0003800000 */
[----:B------:R-:W-:-:S13]  /*8760*/  FSETP.NEU.AND P0, PT, R27, RZ, PT ;  /* 0x000000ff1b00720b */ /* 0x000fda0003f0d000 */
[----:B------:R-:W-:Y:S05]  /*8770*/  @!P0 EXIT ;  /* 0x000000000000894d */ /* 0x000fea0003800000 */
[----:B------:R-:W-:Y:S05]  /*8780*/  BRA `(.L_x_142) ;  /* 0x0000000000287947 */ /* 0x000fea0003800000 */
.L_x_143:
[----:B------:R-:W-:Y:S01]  /*8790*/  ISETP.NE.AND P0, PT, R63, RZ, PT ;  /* 0x000000ff3f00720c */ /* 0x000fe20003f05270 */
[----:B------:R-:W-:-:S12]  /*87a0*/  BSSY.RECONVERGENT B0, `(.L_x_142) ;  /* 0x0000008000007945 */ /* 0x000fd80003800200 */
[----:B------:R-:W-:Y:S05]  /*87b0*/  @P0 BRA `(.L_x_144) ;  /* 0x0000000000100947 */ /* 0x000fea0003800000 */
[----:B------:R-:W-:-:S04]  /*87c0*/  ISETP.NE.U32.AND P0, PT, RZ, UR4, PT ;  /* 0x00000004ff007c0c */ /* 0x000fc8000bf05070 */
[----:B------:R-:W-:-:S13]  /*87d0*/  ISETP.NE.AND.EX P0, PT, RZ, UR5, PT, P0 ;  /* 0x00000005ff007c0c */ /* 0x000fda000bf05300 */
[----:B------:R-:W-:Y:S05]  /*87e0*/  @!P0 EXIT ;  /* 0x000000000000894d */ /* 0x000fea0003800000 */
[----:B------:R-:W-:Y:S05]  /*87f0*/  BRA `(.L_x_145) ;  /* 0x0000000000087947 */ /* 0x000fea0003800000 */
.L_x_144:
[----:B------:R-:W-:-:S13]  /*8800*/  FSETP.NEU.AND P0, PT, R27, RZ, PT ;  /* 0x000000ff1b00720b */ /* 0x000fda0003f0d000 */
[----:B------:R-:W-:Y:S05]  /*8810*/  @!P0 EXIT ;  /* 0x000000000000894d */ /* 0x000fea0003800000 */
.L_x_145:
[----:B------:R-:W-:Y:S05]  /*8820*/  BSYNC.RECONVERGENT B0 ;  /* 0x0000000000007941 */ /* 0x000fea0003800200 */
.L_x_142:
[----:B------:R-:W2:Y:S01]  /*8830*/  S2UR UR7, SR_CgaCtaId ;  /* 0x00000000000779c3 */ /* 0x000ea20000008800 */
[----:B------:R-:W-:Y:S01]  /*8840*/  ULEA UR6, UR50, UR49, 0x3 ;  /* 0x0000003132067291 */ /* 0x000fe2000f8e18ff */
[----:B------:R-:W-:-:S04]  /*8850*/  DEPBAR.LE SB0, 0x0 ;  /* 0x000080000000791a */ /* 0x000fc80000000000 */
[----:B------:R-:W-:-:S04]  /*8860*/  UIADD3 UR6, UPT, UPT, UR6, 0x118, URZ ;  /* 0x0000011806067890 */ /* 0x000fc8000fffe0ff */
[----:B--2---:R-:W-:-:S09]  /*8870*/  UPRMT UR6, UR7, 0x654, UR6 ;  /* 0x0000065407067896 */ /* 0x004fd20008000006 */
[----:B------:R-:W-:Y:S01]  /*8880*/  SYNCS.ARRIVE.TRANS64.RED.A1T0 RZ, [UR6], RZ ;  /* 0x000000ffffff79a7 */ /* 0x000fe20008100406 */
[----:B------:R-:W-:Y:S05]  /*8890*/  EXIT ;  /* 0x000000000000794d */ /* 0x000fea0003800000 */
.L_x_25:
[----:B----4-:R4:W1:Y:S02]  /*88a0*/  SYNCS.PHASECHK.TRANS64.TRYWAIT P0, [R0+URZ+0x1b0], R3 ;  /* 0x0001b003000075a7 */ /* 0x01086400080011ff */
[----:B-1----:R-:W-:Y:S05]  /*88b0*/  @!P0 NANOSLEEP.SYNCS 0x989680 ;  /* 0x009896800000895d */ /* 0x002fea0003900000 */
[----:B------:R-:W1:Y:S02]  /*88c0*/  @!P0 SYNCS.PHASECHK.TRANS64 P0, [R0+URZ+0x1b0], R3 ;  /* 0x0001b003000085a7 */ /* 0x000e6400080010ff */
[----:B-1----:R-:W-:Y:S05]  /*88d0*/  @!P0 BRA `(.L_x_25) ;  /* 0xfffffffc00f08947 */ /* 0x002fea000383ffff */
[----:B------:R-:W-:Y:S05]  /*88e0*/  BRA `(.L_x_146) ;  /* 0xffffff9400487947 */ /* 0x000fea000383ffff */
.L_x_28:
[----:B-1----:R-:W-:-:S07]  /*88f0*/  MOV R0, UR33 ;  /* 0x0000002100007c02 */ /* 0x002fce0008000f00 */
.L_x_147:
[----:B-1----:R1:W4:Y:S02]  /*8900*/  SYNCS.PHASECHK.TRANS64.TRYWAIT P0, [R0+URZ+0x80], R3 ;  /* 0x00008003000075a7 */ /* 0x00232400080011ff */
[----:B----4-:R-:W-:Y:S05]  /*8910*/  @!P0 NANOSLEEP.SYNCS 0x989680 ;  /* 0x009896800000895d */ /* 0x010fea0003900000 */
[----:B------:R-:W4:Y:S02]  /*8920*/  @!P0 SYNCS.PHASECHK.TRANS64 P0, [R0+URZ+0x80], R3 ;  /* 0x00008003000085a7 */ /* 0x000f2400080010ff */
[----:B----4-:R-:W-:Y:S05]  /*8930*/  @!P0 BRA `(.L_x_147) ;  /* 0xfffffffc00f08947 */ /* 0x010fea000383ffff */
[----:B------:R-:W-:Y:S05]  /*8940*/  BRA `(.L_x_27) ;  /* 0xffffff9400987947 */ /* 0x000fea000383ffff */
.L_x_35:
[----:B-1----:R-:W-:-:S07]  /*8950*/  MOV R0, UR17 ;  /* 0x0000001100007c02 */ /* 0x002fce0008000f00 */
.L_x_148:
[----:B-1----:R1:W2:Y:S02]  /*8960*/  SYNCS.PHASECHK.TRANS64.TRYWAIT P0, [R0+URZ+0x80], R3 ;  /* 0x00008003000075a7 */ /* 0x0022a400080011ff */
[----:B--2---:R-:W-:Y:S05]  /*8970*/  @!P0 NANOSLEEP.SYNCS 0x989680 ;  /* 0x009896800000895d */ /* 0x004fea0003900000 */
[----:B------:R-:W2:Y:S02]  /*8980*/  @!P0 SYNCS.PHASECHK.TRANS64 P0, [R0+URZ+0x80], R3 ;  /* 0x00008003000085a7 */ /* 0x000ea400080010ff */
[----:B--2---:R-:W-:Y:S05]  /*8990*/  @!P0 BRA `(.L_x_148) ;  /* 0xfffffffc00f08947 */ /* 0x004fea000383ffff */
[----:B------:R-:W-:Y:S05]  /*89a0*/  BRA `(.L_x_34) ;  /* 0xffffff9800647947 */ /* 0x000fea000383ffff */
.L_x_40:
[----:B-1----:R1:W2:Y:S02]  /*89b0*/  SYNCS.PHASECHK.TRANS64.TRYWAIT P0, [R3+URZ+0x140], R0 ;  /* 0x00014000030075a7 */ /* 0x0022a400080011ff */
[----:B--2---:R-:W-:Y:S05]  /*89c0*/  @!P0 NANOSLEEP.SYNCS 0x989680 ;  /* 0x009896800000895d */ /* 0x004fea0003900000 */
[----:B------:R-:W2:Y:S02]  /*89d0*/  @!P0 SYNCS.PHASECHK.TRANS64 P0, [R3+URZ+0x140], R0 ;  /* 0x00014000030085a7 */ /* 0x000ea400080010ff */
[----:B--2---:R-:W-:Y:S05]  /*89e0*/  @!P0 BRA `(.L_x_40) ;  /* 0xfffffffc00f08947 */ /* 0x004fea000383ffff */
[----:B------:R-:W-:Y:S05]  /*89f0*/  BRA `(.L_x_149) ;  /* 0xffffff9c00087947 */ /* 0x000fea000383ffff */
.L_x_44:
[----:B-1----:R-:W-:-:S07]  /*8a00*/  MOV R0, UR4 ;  /* 0x0000000400007c02 */ /* 0x002fce0008000f00 */
.L_x_150:
[----:B-1----:R1:W2:Y:S02]  /*8a10*/  SYNCS.PHASECHK.TRANS64.TRYWAIT P0, [R0+URZ], R3 ;  /* 0x00000003000075a7 */ /* 0x0022a400080011ff */
[----:B--2---:R-:W-:Y:S05]  /*8a20*/  @!P0 NANOSLEEP.SYNCS 0x989680 ;  /* 0x009896800000895d */ /* 0x004fea0003900000 */
[----:B------:R-:W2:Y:S02]  /*8a30*/  @!P0 SYNCS.PHASECHK.TRANS64 P0, [R0+URZ], R3 ;  /* 0x00000003000085a7 */ /* 0x000ea400080010ff */
[----:B--2---:R-:W-:Y:S05]  /*8a40*/  @!P0 BRA `(.L_x_150) ;  /* 0xfffffffc00f08947 */ /* 0x004fea000383ffff */
[----:B------:R-:W-:Y:S05]  /*8a50*/  BRA `(.L_x_151) ;  /* 0xffffffa000b07947 */ /* 0x000fea000383ffff */
.L_x_45:
[----:B------:R-:W-:-:S07]  /*8a60*/  MOV R0, UR5 ;  /* 0x0000000500007c02 */ /* 0x000fce0008000f00 */
.L_x_152:
[----:B-1----:R1:W2:Y:S02]  /*8a70*/  SYNCS.PHASECHK.TRANS64.TRYWAIT P0, [R0+URZ], R3 ;  /* 0x00000003000075a7 */ /* 0x0022a400080011ff */
[----:B--2---:R-:W-:Y:S05]  /*8a80*/  @!P0 NANOSLEEP.SYNCS 0x989680 ;  /* 0x009896800000895d */ /* 0x004fea0003900000 */
[----:B------:R-:W2:Y:S02]  /*8a90*/  @!P0 SYNCS.PHASECHK.TRANS64 P0, [R0+URZ], R3 ;  /* 0x00000003000085a7 */ /* 0x000ea400080010ff */
[----:B--2---:R-:W-:Y:S05]  /*8aa0*/  @!P0 BRA `(.L_x_152) ;  /* 0xfffffffc00f08947 */ /* 0x004fea000383ffff */
[----:B------:R-:W-:Y:S05]  /*8ab0*/  BRA `(.L_x_153) ;  /* 0xffffffa000bc7947 */ /* 0x000fea000383ffff */
.L_x_46:
[----:B------:R-:W-:-:S07]  /*8ac0*/  MOV R0, UR5 ;  /* 0x0000000500007c02 */ /* 0x000fce0008000f00 */
.L_x_154:
[----:B-1----:R1:W2:Y:S02]  /*8ad0*/  SYNCS.PHASECHK.TRANS64.TRYWAIT P0, [R0+URZ], R3 ;  /* 0x00000003000075a7 */ /* 0x0022a400080011ff */
[----:B--2---:R-:W-:Y:S05]  /*8ae0*/  @!P0 NANOSLEEP.SYNCS 0x989680 ;  /* 0x009896800000895d */ /* 0x004fea0003900000 */
[----:B------:R-:W2:Y:S02]  /*8af0*/  @!P0 SYNCS.PHASECHK.TRANS64 P0, [R0+URZ], R3 ;  /* 0x00000003000085a7 */ /* 0x000ea400080010ff */
[----:B--2---:R-:W-:Y:S05]  /*8b00*/  @!P0 BRA `(.L_x_154) ;  /* 0xfffffffc00f08947 */ /* 0x004fea000383ffff */
[----:B------:R-:W-:Y:S05]  /*8b10*/  BRA `(.L_x_155) ;  /* 0xffffffa000c87947 */ /* 0x000fea000383ffff */
.L_x_47:
[----:B------:R-:W-:-:S07]  /*8b20*/  MOV R0, UR5 ;  /* 0x0000000500007c02 */ /* 0x000fce0008000f00 */
.L_x_156:
[----:B-1----:R1:W2:Y:S02]  /*8b30*/  SYNCS.PHASECHK.TRANS64.TRYWAIT P0, [R0+URZ], R3 ;  /* 0x00000003000075a7 */ /* 0x0022a400080011ff */
[----:B--2---:R-:W-:Y:S05]  /*8b40*/  @!P0 NANOSLEEP.SYNCS 0x989680 ;  /* 0x009896800000895d */ /* 0x004fea0003900000 */
[----:B------:R-:W2:Y:S02]  /*8b50*/  @!P0 SYNCS.PHASECHK.TRANS64 P0, [R0+URZ], R3 ;  /* 0x00000003000085a7 */ /* 0x000ea400080010ff */
[----:B--2---:R-:W-:Y:S05]  /*8b60*/  @!P0 BRA `(.L_x_156) ;  /* 0xfffffffc00f08947 */ /* 0x004fea000383ffff */
[----:B------:R-:W-:Y:S05]  /*8b70*/  BRA `(.L_x_157) ;  /* 0xffffffa000d47947 */ /* 0x000fea000383ffff */
.L_x_48:
[----:B------:R-:W-:-:S07]  /*8b80*/  MOV R0, UR5 ;  /* 0x0000000500007c02 */ /* 0x000fce0008000f00 */
.L_x_158:
[----:B-1----:R1:W2:Y:S02]  /*8b90*/  SYNCS.PHASECHK.TRANS64.TRYWAIT P0, [R0+URZ], R3 ;  /* 0x00000003000075a7 */ /* 0x0022a400080011ff */
[----:B--2---:R-:W-:Y:S05]  /*8ba0*/  @!P0 NANOSLEEP.SYNCS 0x989680 ;  /* 0x009896800000895d */ /* 0x004fea0003900000 */
[----:B------:R-:W2:Y:S02]  /*8bb0*/  @!P0 SYNCS.PHASECHK.TRANS64 P0, [R0+URZ], R3 ;  /* 0x00000003000085a7 */ /* 0x000ea400080010ff */
[----:B--2---:R-:W-:Y:S05]  /*8bc0*/  @!P0 BRA `(.L_x_158) ;  /* 0xfffffffc00f08947 */ /* 0x004fea000383ffff */
[----:B------:R-:W-:Y:S05]  /*8bd0*/  BRA `(.L_x_159) ;  /* 0xffffffa000e07947 */ /* 0x000fea000383ffff */
.L_x_49:
[----:B------:R-:W-:-:S07]  /*8be0*/  MOV R0, UR5 ;  /* 0x0000000500007c02 */ /* 0x000fce0008000f00 */
.L_x_160:
[----:B-1----:R1:W2:Y:S02]  /*8bf0*/  SYNCS.PHASECHK.TRANS64.TRYWAIT P0, [R0+URZ], R3 ;  /* 0x00000003000075a7 */ /* 0x0022a400080011ff */
[----:B--2---:R-:W-:Y:S05]  /*8c00*/  @!P0 NANOSLEEP.SYNCS 0x989680 ;  /* 0x009896800000895d */ /* 0x004fea0003900000 */
[----:B------:R-:W2:Y:S02]  /*8c10*/  @!P0 SYNCS.PHASECHK.TRANS64 P0, [R0+URZ], R3 ;  /* 0x00000003000085a7 */ /* 0x000ea400080010ff */
[----:B--2---:R-:W-:Y:S05]  /*8c20*/  @!P0 BRA `(.L_x_160) ;  /* 0xfffffffc00f08947 */ /* 0x004fea000383ffff */
[----:B------:R-:W-:Y:S05]  /*8c30*/  BRA `(.L_x_161) ;  /* 0xffffffa000ec7947 */ /* 0x000fea000383ffff */
.L_x_50:
[----:B------:R-:W-:-:S07]  /*8c40*/  MOV R0, UR5 ;  /* 0x0000000500007c02 */ /* 0x000fce0008000f00 */
.L_x_162:
[----:B-1----:R1:W2:Y:S02]  /*8c50*/  SYNCS.PHASECHK.TRANS64.TRYWAIT P0, [R0+URZ], R3 ;  /* 0x00000003000075a7 */ /* 0x0022a400080011ff */
[----:B--2---:R-:W-:Y:S05]  /*8c60*/  @!P0 NANOSLEEP.SYNCS 0x989680 ;  /* 0x009896800000895d */ /* 0x004fea0003900000 */
[----:B------:R-:W2:Y:S02]  /*8c70*/  @!P0 SYNCS.PHASECHK.TRANS64 P0, [R0+URZ], R3 ;  /* 0x00000003000085a7 */ /* 0x000ea400080010ff */
[----:B--2---:R-:W-:Y:S05]  /*8c80*/  @!P0 BRA `(.L_x_162) ;  /* 0xfffffffc00f08947 */ /* 0x004fea000383ffff */
[----:B------:R-:W-:Y:S05]  /*8c90*/  BRA `(.L_x_163) ;  /* 0xffffffa000f87947 */ /* 0x000fea000383ffff */
.L_x_51:
[----:B------:R-:W-:-:S07]  /*8ca0*/  MOV R0, UR5 ;  /* 0x0000000500007c02 */ /* 0x000fce0008000f00 */
.L_x_164:
[----:B-1----:R1:W2:Y:S02]  /*8cb0*/  SYNCS.PHASECHK.TRANS64.TRYWAIT P0, [R0+URZ], R3 ;  /* 0x00000003000075a7 */ /* 0x0022a400080011ff */
[----:B--2---:R-:W-:Y:S05]  /*8cc0*/  @!P0 NANOSLEEP.SYNCS 0x989680 ;  /* 0x009896800000895d */ /* 0x004fea0003900000 */
[----:B------:R-:W2:Y:S02]  /*8cd0*/  @!P0 SYNCS.PHASECHK.TRANS64 P0, [R0+URZ], R3 ;  /* 0x00000003000085a7 */ /* 0x000ea400080010ff */
[----:B--2---:R-:W-:Y:S05]  /*8ce0*/  @!P0 BRA `(.L_x_164) ;  /* 0xfffffffc00f08947 */ /* 0x004fea000383ffff */
[----:B------:R-:W-:Y:S05]  /*8cf0*/  BRA `(.L_x_165) ;  /* 0xffffffa400047947 */ /* 0x000fea000383ffff */
.L_x_52:
[----:B------:R-:W-:-:S07]  /*8d00*/  MOV R0, UR5 ;  /* 0x0000000500007c02 */ /* 0x000fce0008000f00 */
.L_x_166:
[----:B-1----:R1:W2:Y:S02]  /*8d10*/  SYNCS.PHASECHK.TRANS64.TRYWAIT P0, [R0+URZ], R3 ;  /* 0x00000003000075a7 */ /* 0x0022a400080011ff */
[----:B--2---:R-:W-:Y:S05]  /*8d20*/  @!P0 NANOSLEEP.SYNCS 0x989680 ;  /* 0x009896800000895d */ /* 0x004fea0003900000 */
[----:B------:R-:W2:Y:S02]  /*8d30*/  @!P0 SYNCS.PHASECHK.TRANS64 P0, [R0+URZ], R3 ;  /* 0x00000003000085a7 */ /* 0x000ea400080010ff */
[----:B--2---:R-:W-:Y:S05]  /*8d40*/  @!P0 BRA `(.L_x_166) ;  /* 0xfffffffc00f08947 */ /* 0x004fea000383ffff */
[----:B------:R-:W-:Y:S05]  /*8d50*/  BRA `(.L_x_167) ;  /* 0xffffffa400107947 */ /* 0x000fea000383ffff */
.L_x_53:
[----:B------:R-:W-:-:S07]  /*8d60*/  MOV R0, UR5 ;  /* 0x0000000500007c02 */ /* 0x000fce0008000f00 */
.L_x_168:
[----:B-1----:R1:W2:Y:S02]  /*8d70*/  SYNCS.PHASECHK.TRANS64.TRYWAIT P0, [R0+URZ], R3 ;  /* 0x00000003000075a7 */ /* 0x0022a400080011ff */
[----:B--2---:R-:W-:Y:S05]  /*8d80*/  @!P0 NANOSLEEP.SYNCS 0x989680 ;  /* 0x009896800000895d */ /* 0x004fea0003900000 */
[----:B------:R-:W2:Y:S02]  /*8d90*/  @!P0 SYNCS.PHASECHK.TRANS64 P0, [R0+URZ], R3 ;  /* 0x00000003000085a7 */ /* 0x000ea400080010ff */
[----:B--2---:R-:W-:Y:S05]  /*8da0*/  @!P0 BRA `(.L_x_168) ;  /* 0xfffffffc00f08947 */ /* 0x004fea000383ffff */
[----:B------:R-:W-:Y:S05]  /*8db0*/  BRA `(.L_x_169) ;  /* 0xffffffa4001c7947 */ /* 0x000fea000383ffff */
.L_x_54:
[----:B------:R-:W-:-:S07]  /*8dc0*/  MOV R0, UR5 ;  /* 0x0000000500007c02 */ /* 0x000fce0008000f00 */
.L_x_170:
[----:B-1----:R1:W2:Y:S02]  /*8dd0*/  SYNCS.PHASECHK.TRANS64.TRYWAIT P0, [R0+URZ], R3 ;  /* 0x00000003000075a7 */ /* 0x0022a400080011ff */
[----:B--2---:R-:W-:Y:S05]  /*8de0*/  @!P0 NANOSLEEP.SYNCS 0x989680 ;  /* 0x009896800000895d */ /* 0x004fea0003900000 */
[----:B------:R-:W2:Y:S02]  /*8df0*/  @!P0 SYNCS.PHASECHK.TRANS64 P0, [R0+URZ], R3 ;  /* 0x00000003000085a7 */ /* 0x000ea400080010ff */
[----:B--2---:R-:W-:Y:S05]  /*8e00*/  @!P0 BRA `(.L_x_170) ;  /* 0xfffffffc00f08947 */ /* 0x004fea000383ffff */
[----:B------:R-:W-:Y:S05]  /*8e10*/  BRA `(.L_x_171) ;  /* 0xffffffa400287947 */ /* 0x000fea000383ffff */
.L_x_55:
[----:B------:R-:W-:-:S07]  /*8e20*/  MOV R0, UR5 ;  /* 0x0000000500007c02 */ /* 0x000fce0008000f00 */
.L_x_172:
[----:B-1----:R1:W2:Y:S02]  /*8e30*/  SYNCS.PHASECHK.TRANS64.TRYWAIT P0, [R0+URZ], R3 ;  /* 0x00000003000075a7 */ /* 0x0022a400080011ff */
[----:B--2---:R-:W-:Y:S05]  /*8e40*/  @!P0 NANOSLEEP.SYNCS 0x989680 ;  /* 0x009896800000895d */ /* 0x004fea0003900000 */
[----:B------:R-:W2:Y:S02]  /*8e50*/  @!P0 SYNCS.PHASECHK.TRANS64 P0, [R0+URZ], R3 ;  /* 0x00000003000085a7 */ /* 0x000ea400080010ff */
[----:B--2---:R-:W-:Y:S05]  /*8e60*/  @!P0 BRA `(.L_x_172) ;  /* 0xfffffffc00f08947 */ /* 0x004fea000383ffff */
[----:B------:R-:W-:Y:S05]  /*8e70*/  BRA `(.L_x_173) ;  /* 0xffffffa400347947 */ /* 0x000fea000383ffff */
.L_x_56:
[----:B------:R-:W-:-:S07]  /*8e80*/  MOV R0, UR5 ;  /* 0x0000000500007c02 */ /* 0x000fce0008000f00 */
.L_x_174:
[----:B-1----:R1:W2:Y:S02]  /*8e90*/  SYNCS.PHASECHK.TRANS64.TRYWAIT P0, [R0+URZ], R3 ;  /* 0x00000003000075a7 */ /* 0x0022a400080011ff */
[----:B--2---:R-:W-:Y:S05]  /*8ea0*/  @!P0 NANOSLEEP.SYNCS 0x989680 ;  /* 0x009896800000895d */ /* 0x004fea0003900000 */
[----:B------:R-:W2:Y:S02]  /*8eb0*/  @!P0 SYNCS.PHASECHK.TRANS64 P0, [R0+URZ], R3 ;  /* 0x00000003000085a7 */ /* 0x000ea400080010ff */
[----:B--2---:R-:W-:Y:S05]  /*8ec0*/  @!P0 BRA `(.L_x_174) ;  /* 0xfffffffc00f08947 */ /* 0x004fea000383ffff */
[----:B------:R-:W-:Y:S05]  /*8ed0*/  BRA `(.L_x_175) ;  /* 0xffffffa400407947 */ /* 0x000fea000383ffff */
.L_x_57:
[----:B------:R-:W-:-:S07]  /*8ee0*/  MOV R0, UR5 ;  /* 0x0000000500007c02 */ /* 0x000fce0008000f00 */
.L_x_176:
[----:B-1----:R1:W2:Y:S02]  /*8ef0*/  SYNCS.PHASECHK.TRANS64.TRYWAIT P0, [R0+URZ], R3 ;  /* 0x00000003000075a7 */ /* 0x0022a400080011ff */
[----:B--2---:R-:W-:Y:S05]  /*8f00*/  @!P0 NANOSLEEP.SYNCS 0x989680 ;  /* 0x009896800000895d */ /* 0x004fea0003900000 */
[----:B------:R-:W2:Y:S02]  /*8f10*/  @!P0 SYNCS.PHASECHK.TRANS64 P0, [R0+URZ], R3 ;  /* 0x00000003000085a7 */ /* 0x000ea400080010ff */
[----:B--2---:R-:W-:Y:S05]  /*8f20*/  @!P0 BRA `(.L_x_176) ;  /* 0xfffffffc00f08947 */ /* 0x004fea000383ffff */
[----:B------:R-:W-:Y:S05]  /*8f30*/  BRA `(.L_x_177) ;  /* 0xffffffa4004c7947 */ /* 0x000fea000383ffff */
.L_x_58:
[----:B------:R-:W-:-:S07]  /*8f40*/  MOV R0, UR5 ;  /* 0x0000000500007c02 */ /* 0x000fce0008000f00 */
.L_x_178:
[----:B-1----:R1:W2:Y:S02]  /*8f50*/  SYNCS.PHASECHK.TRANS64.TRYWAIT P0, [R0+URZ], R3 ;  /* 0x00000003000075a7 */ /* 0x0022a400080011ff */
[----:B--2---:R-:W-:Y:S05]  /*8f60*/  @!P0 NANOSLEEP.SYNCS 0x989680 ;  /* 0x009896800000895d */ /* 0x004fea0003900000 */
[----:B------:R-:W2:Y:S02]  /*8f70*/  @!P0 SYNCS.PHASECHK.TRANS64 P0, [R0+URZ], R3 ;  /* 0x00000003000085a7 */ /* 0x000ea400080010ff */
[----:B--2---:R-:W-:Y:S05]  /*8f80*/  @!P0 BRA `(.L_x_178) ;  /* 0xfffffffc00f08947 */ /* 0x004fea000383ffff */
[----:B------:R-:W-:Y:S05]  /*8f90*/  BRA `(.L_x_179) ;  /* 0xffffffa400587947 */ /* 0x000fea000383ffff */
.L_x_61:
[----:B--2---:R2:W3:Y:S02]  /*8fa0*/  SYNCS.PHASECHK.TRANS64.TRYWAIT P0, [R2+URZ+0x1a0], R5 ;  /* 0x0001a005020075a7 */ /* 0x0044e400080011ff */
[----:B---3--:R-:W-:Y:S05]  /*8fb0*/  @!P0 NANOSLEEP.SYNCS 0x989680 ;  /* 0x009896800000895d */ /* 0x008fea0003900000 */
[----:B------:R-:W3:Y:S02]  /*8fc0*/  @!P0 SYNCS.PHASECHK.TRANS64 P0, [R2+URZ+0x1a0], R5 ;  /* 0x0001a005020085a7 */ /* 0x000ee400080010ff */
[----:B---3--:R-:W-:Y:S05]  /*8fd0*/  @!P0 BRA `(.L_x_61) ;  /* 0xfffffffc00f08947 */ /* 0x008fea000383ffff */
[----:B------:R-:W-:Y:S05]  /*8fe0*/  BRA `(.L_x_180) ;  /* 0xffffffa400bc7947 */ /* 0x000fea000383ffff */
.L_x_62:
[----:B------:R-:W-:-:S07]  /*8ff0*/  MOV R2, UR4 ;  /* 0x0000000400027c02 */ /* 0x000fce0008000f00 */
.L_x_181:
[----:B--2---:R2:W3:Y:S02]  /*9000*/  SYNCS.PHASECHK.TRANS64.TRYWAIT P0, [R2+URZ+0x150], R5 ;  /* 0x00015005020075a7 */ /* 0x0044e400080011ff */
[----:B---3--:R-:W-:Y:S05]  /*9010*/  @!P0 NANOSLEEP.SYNCS 0x989680 ;  /* 0x009896800000895d */ /* 0x008fea0003900000 */
[----:B------:R-:W3:Y:S02]  /*9020*/  @!P0 SYNCS.PHASECHK.TRANS64 P0, [R2+URZ+0x150], R5 ;  /* 0x00015005020085a7 */ /* 0x000ee400080010ff */
[----:B---3--:R-:W-:Y:S05]  /*9030*/  @!P0 BRA `(.L_x_181) ;  /* 0xfffffffc00f08947 */ /* 0x008fea000383ffff */
[----:B------:R-:W-:Y:S05]  /*9040*/  BRA `(.L_x_182) ;  /* 0xffffffa400cc7947 */ /* 0x000fea000383ffff */
.L_x_63:
[----:B--2---:R2:W3:Y:S02]  /*9050*/  SYNCS.PHASECHK.TRANS64.TRYWAIT P1, [R2+URZ+0x140], R5 ;  /* 0x00014005020075a7 */ /* 0x0044e400080211ff */
[----:B---3--:R-:W-:Y:S05]  /*9060*/  @!P1 NANOSLEEP.SYNCS 0x989680 ;  /* 0x009896800000995d */ /* 0x008fea0003900000 */
[----:B------:R-:W3:Y:S02]  /*9070*/  @!P1 SYNCS.PHASECHK.TRANS64 P1, [R2+URZ+0x140], R5 ;  /* 0x00014005020095a7 */ /* 0x000ee400080210ff */
[----:B---3--:R-:W-:Y:S05]  /*9080*/  @!P1 BRA `(.L_x_63) ;  /* 0xfffffffc00f09947 */ /* 0x008fea000383ffff */
[----:B------:R-:W-:Y:S05]  /*9090*/  BRA `(.L_x_183) ;  /* 0xffffffa400fc7947 */ /* 0x000fea000383ffff */
.L_x_66:
[----:B------:R-:W-:-:S07]  /*90a0*/  MOV R0, UR4 ;  /* 0x0000000400007c02 */ /* 0x000fce0008000f00 */
.L_x_184:
[----:B--2---:R2:W3:Y:S02]  /*90b0*/  SYNCS.PHASECHK.TRANS64.TRYWAIT P0, [R0+URZ+0x150], R3 ;  /* 0x00015003000075a7 */ /* 0x0044e400080011ff */
[----:B---3--:R-:W-:Y:S05]  /*90c0*/  @!P0 NANOSLEEP.SYNCS 0x989680 ;  /* 0x009896800000895d */ /* 0x008fea0003900000 */
[----:B------:R-:W3:Y:S02]  /*90d0*/  @!P0 SYNCS.PHASECHK.TRANS64 P0, [R0+URZ+0x150], R3 ;  /* 0x00015003000085a7 */ /* 0x000ee400080010ff */
[----:B---3--:R-:W-:Y:S05]  /*90e0*/  @!P0 BRA `(.L_x_184) ;  /* 0xfffffffc00f08947 */ /* 0x008fea000383ffff */
[----:B------:R-:W-:Y:S05]  /*90f0*/  BRA `(.L_x_65) ;  /* 0xffffffa800507947 */ /* 0x000fea000383ffff */
.L_x_75:
[----:B--2---:R-:W-:-:S04]  /*9100*/  MOV R0, UR5 ;  /* 0x0000000500007c02 */ /* 0x004fc80008000f00 */
[----:B------:R2:W3:Y:S03]  /*9110*/  SYNCS.PHASECHK.TRANS64.TRYWAIT P0, [R0+URZ+0x8], R7 ;  /* 0x00000807000075a7 */ /* 0x0004e600080011ff */
[----:B---3--:R-:W-:Y:S05]  /*9120*/  @!P0 NANOSLEEP.SYNCS 0x989680 ;  /* 0x009896800000895d */ /* 0x008fea0003900000 */
[----:B------:R-:W3:Y:S02]  /*9130*/  @!P0 SYNCS.PHASECHK.TRANS64 P0, [R0+URZ+0x8], R7 ;  /* 0x00000807000085a7 */ /* 0x000ee400080010ff */
[----:B---3--:R-:W-:Y:S05]  /*9140*/  @!P0 BRA `(.L_x_75) ;  /* 0xfffffffc00ec8947 */ /* 0x008fea000383ffff */
[----:B------:R-:W-:Y:S05]  /*9150*/  BRA `(.L_x_74) ;  /* 0xffffffac00087947 */ /* 0x000fea000383ffff */
.L_x_77:
[----:B------:R-:W-:Y:S01]  /*9160*/  BSSY B0, `(.L_x_185) ;  /* 0x0000006000007945 */ /* 0x000fe20003800000 */
[----:B------:R-:W-:-:S07]  /*9170*/  MOV R15, 0xffffffff ;  /* 0xffffffff000f7802 */ /* 0x000fce0000000f00 */
[----:B-12--5:R-:W-:Y:S05]  /*9180*/  WARPSYNC.COLLECTIVE R15, `(.L_x_186) ;  /* 0x000000000f0c7348 */ /* 0x026fea0003c00000 */
[----:B------:R-:W-:Y:S02]  /*9190*/  ELECT P6, UR79, PT ;  /* 0x00000000004f782f */ /* 0x000fe400038c0000 */
[----:B------:R-:W-:Y:S01]  /*91a0*/  MOV R14, UR79 ;  /* 0x0000004f000e7c02 */ /* 0x000fe20008000f00 */
[----:B-12--5:R-:W-:Y:S10]  /*91b0*/  ENDCOLLECTIVE ;  /* 0x000000000000791b */ /* 0x026ff40003800000 */
.L_x_186:
[----:B------:R-:W-:Y:S05]  /*91c0*/  BSYNC B0 ;  /* 0x0000000000007941 */ /* 0x000fea0003800000 */
.L_x_185:
[----:B------:R-:W-:Y:S01]  /*91d0*/  PLOP3.LUT P0, PT, P6, PT, PT, 0x80, 0x8 ;  /* 0x000000000008781c */ /* 0x000fe2000370f070 */
[----:B------:R-:W-:-:S12]  /*91e0*/  BRA `(.L_x_187) ;  /* 0xffffffac00347947 */ /* 0x000fd8000383ffff */
.L_x_79:
[----:B--2---:R-:W-:-:S04]  /*91f0*/  MOV R0, UR5 ;  /* 0x0000000500007c02 */ /* 0x004fc80008000f00 */
[----:B------:R2:W3:Y:S03]  /*9200*/  SYNCS.PHASECHK.TRANS64.TRYWAIT P0, [R0+URZ+0x8], R5 ;  /* 0x00000805000075a7 */ /* 0x0004e600080011ff */
[----:B---3--:R-:W-:Y:S05]  /*9210*/  @!P0 NANOSLEEP.SYNCS 0x989680 ;  /* 0x009896800000895d */ /* 0x008fea0003900000 */
[----:B------:R-:W3:Y:S02]  /*9220*/  @!P0 SYNCS.PHASECHK.TRANS64 P0, [R0+URZ+0x8], R5 ;  /* 0x00000805000085a7 */ /* 0x000ee400080010ff */
[----:B---3--:R-:W-:Y:S05]  /*9230*/  @!P0 BRA `(.L_x_79) ;  /* 0xfffffffc00ec8947 */ /* 0x008fea000383ffff */
[----:B------:R-:W-:Y:S05]  /*9240*/  BRA `(.L_x_78) ;  /* 0xffffffac00387947 */ /* 0x000fea000383ffff */
.L_x_80:
[----:B-1----:R1:W2:Y:S02]  /*9250*/  SYNCS.PHASECHK.TRANS64.TRYWAIT P0, [R0+URZ+0x140], R5 ;  /* 0x00014005000075a7 */ /* 0x0022a400080011ff */
[----:B--2---:R-:W-:Y:S05]  /*9260*/  @!P0 NANOSLEEP.SYNCS 0x989680 ;  /* 0x009896800000895d */ /* 0x004fea0003900000 */
[----:B------:R-:W2:Y:S02]  /*9270*/  @!P0 SYNCS.PHASECHK.TRANS64 P0, [R0+URZ+0x140], R5 ;  /* 0x00014005000085a7 */ /* 0x000ea400080010ff */
[----:B--2---:R-:W-:Y:S05]  /*9280*/  @!P0 BRA `(.L_x_80) ;  /* 0xfffffffc00f08947 */ /* 0x004fea000383ffff */
[----:B------:R-:W-:Y:S05]  /*9290*/  BRA `(.L_x_188) ;  /* 0xffffffb000247947 */ /* 0x000fea000383ffff */
.L_x_82:
[----:B------:R-:W-:-:S07]  /*92a0*/  MOV R0, UR31 ;  /* 0x0000001f00007c02 */ /* 0x000fce0008000f00 */
.L_x_189:
[----:B-1----:R1:W2:Y:S02]  /*92b0*/  SYNCS.PHASECHK.TRANS64.TRYWAIT P0, [R0+URZ+0x180], R5 ;  /* 0x00018005000075a7 */ /* 0x0022a400080011ff */
[----:B--2---:R-:W-:Y:S05]  /*92c0*/  @!P0 NANOSLEEP.SYNCS 0x989680 ;  /* 0x009896800000895d */ /* 0x004fea0003900000 */
[----:B------:R-:W2:Y:S02]  /*92d0*/  @!P0 SYNCS.PHASECHK.TRANS64 P0, [R0+URZ+0x180], R5 ;  /* 0x00018005000085a7 */ /* 0x000ea400080010ff */
[----:B--2---:R-:W-:Y:S05]  /*92e0*/  @!P0 BRA `(.L_x_189) ;  /* 0xfffffffc00f08947 */ /* 0x004fea000383ffff */
[----:B------:R-:W-:Y:S05]  /*92f0*/  BRA `(.L_x_190) ;  /* 0xffffffb000707947 */ /* 0x000fea000383ffff */
.L_x_85:
[----:B------:R-:W-:Y:S07]  /*9300*/  MOV R0, UR5 ;  /* 0x0000000500007c02 */ /* 0x000fee0008000f00 */
.L_x_191:
[----:B-1----:R1:W2:Y:S02]  /*9310*/  SYNCS.PHASECHK.TRANS64.TRYWAIT P0, [R0+URZ], R5 ;  /* 0x00000005000075a7 */ /* 0x0022a400080011ff */
[----:B--2---:R-:W-:Y:S05]  /*9320*/  @!P0 NANOSLEEP.SYNCS 0x989680 ;  /* 0x009896800000895d */ /* 0x004fea0003900000 */
[----:B------:R-:W2:Y:S02]  /*9330*/  @!P0 SYNCS.PHASECHK.TRANS64 P0, [R0+URZ], R5 ;  /* 0x00000005000085a7 */ /* 0x000ea400080010ff */
[----:B--2---:R-:W-:Y:S05]  /*9340*/  @!P0 BRA `(.L_x_191) ;  /* 0xfffffffc00f08947 */ /* 0x004fea000383ffff */
[----:B------:R-:W-:Y:S05]  /*9350*/  BRA `(.L_x_84) ;  /* 0xffffffb000847947 */ /* 0x000fea000383ffff */
.L_x_89:
[----:B-1----:R-:W-:-:S07]  /*9360*/  MOV R0, UR4 ;  /* 0x0000000400007c02 */ /* 0x002fce0008000f00 */
.L_x_192:
[----:B-1----:R1:W2:Y:S02]  /*9370*/  SYNCS.PHASECHK.TRANS64.TRYWAIT P0, [R0+URZ], R3 ;  /* 0x00000003000075a7 */ /* 0x0022a400080011ff */
[----:B--2---:R-:W-:Y:S05]  /*9380*/  @!P0 NANOSLEEP.SYNCS 0x989680 ;  /* 0x009896800000895d */ /* 0x004fea0003900000 */
[----:B------:R-:W2:Y:S02]  /*9390*/  @!P0 SYNCS.PHASECHK.TRANS64 P0, [R0+URZ], R3 ;  /* 0x00000003000085a7 */ /* 0x000ea400080010ff */
[----:B--2---:R-:W-:Y:S05]  /*93a0*/  @!P0 BRA `(.L_x_192) ;  /* 0xfffffffc00f08947 */ /* 0x004fea000383ffff */
[----:B------:R-:W-:Y:S05]  /*93b0*/  BRA `(.L_x_193) ;  /* 0xffffffb400787947 */ /* 0x000fea000383ffff */
.L_x_90:
[----:B------:R-:W-:-:S07]  /*93c0*/  MOV R0, UR5 ;  /* 0x0000000500007c02 */ /* 0x000fce0008000f00 */
.L_x_194:
[----:B-1----:R1:W2:Y:S02]  /*93d0*/  SYNCS.PHASECHK.TRANS64.TRYWAIT P0, [R0+URZ], R3 ;  /* 0x00000003000075a7 */ /* 0x0022a400080011ff */
[----:B--2---:R-:W-:Y:S05]  /*93e0*/  @!P0 NANOSLEEP.SYNCS 0x989680 ;  /* 0x009896800000895d */ /* 0x004fea0003900000 */
[----:B------:R-:W2:Y:S02]  /*93f0*/  @!P0 SYNCS.PHASECHK.TRANS64 P0, [R0+URZ], R3 ;  /* 0x00000003000085a7 */ /* 0x000ea400080010ff */
[----:B--2---:R-:W-:Y:S05]  /*9400*/  @!P0 BRA `(.L_x_194) ;  /* 0xfffffffc00f08947 */ /* 0x004fea000383ffff */
[----:B------:R-:W-:Y:S05]  /*9410*/  BRA `(.L_x_195) ;  /* 0xffffffb400847947 */ /* 0x000fea000383ffff */
.L_x_91:
[----:B------:R-:W-:-:S07]  /*9420*/  MOV R0, UR5 ;  /* 0x0000000500007c02 */ /* 0x000fce0008000f00 */
.L_x_196:
[----:B-1----:R1:W2:Y:S02]  /*9430*/  SYNCS.PHASECHK.TRANS64.TRYWAIT P0, [R0+URZ], R3 ;  /* 0x00000003000075a7 */ /* 0x0022a400080011ff */
[----:B--2---:R-:W-:Y:S05]  /*9440*/  @!P0 NANOSLEEP.SYNCS 0x989680 ;  /* 0x009896800000895d */ /* 0x004fea0003900000 */
[----:B------:R-:W2:Y:S02]  /*9450*/  @!P0 SYNCS.PHASECHK.TRANS64 P0, [R0+URZ], R3 ;  /* 0x00000003000085a7 */ /* 0x000ea400080010ff */
[----:B--2---:R-:W-:Y:S05]  /*9460*/  @!P0 BRA `(.L_x_196) ;  /* 0xfffffffc00f08947 */ /* 0x004fea000383ffff */
[----:B------:R-:W-:Y:S05]  /*9470*/  BRA `(.L_x_197) ;  /* 0xffffffb400907947 */ /* 0x000fea000383ffff */
.L_x_94:
[----:B------:R-:W-:-:S07]  /*9480*/  MOV R0, UR26 ;  /* 0x0000001a00007c02 */ /* 0x000fce0008000f00 */
.L_x_198:
[----:B-1----:R1:W2:Y:S02]  /*9490*/  SYNCS.PHASECHK.TRANS64.TRYWAIT P1, [R0+URZ+0x1c0], R3 ;  /* 0x0001c003000075a7 */ /* 0x0022a400080211ff */
[----:B--2---:R-:W-:Y:S05]  /*94a0*/  @!P1 NANOSLEEP.SYNCS 0x989680 ;  /* 0x009896800000995d */ /* 0x004fea0003900000 */
[----:B------:R-:W2:Y:S02]  /*94b0*/  @!P1 SYNCS.PHASECHK.TRANS64 P1, [R0+URZ+0x1c0], R3 ;  /* 0x0001c003000095a7 */ /* 0x000ea400080210ff */
[----:B--2---:R-:W-:Y:S05]  /*94c0*/  @!P1 BRA `(.L_x_198) ;  /* 0xfffffffc00f09947 */ /* 0x004fea000383ffff */
[----:B------:R-:W-:Y:S05]  /*94d0*/  BRA `(.L_x_199) ;  /* 0xffffffb400dc7947 */ /* 0x000fea000383ffff */
.L_x_99:
[----:B--2---:R2:W3:Y:S02]  /*94e0*/  SYNCS.PHASECHK.TRANS64.TRYWAIT P0, [R12+URZ+0x140], R9 ;  /* 0x000140090c0075a7 */ /* 0x0044e400080011ff */
[----:B---3--:R-:W-:Y:S05]  /*94f0*/  @!P0 NANOSLEEP.SYNCS 0x989680 ;  /* 0x009896800000895d */ /* 0x008fea0003900000 */
[----:B------:R-:W3:Y:S02]  /*9500*/  @!P0 SYNCS.PHASECHK.TRANS64 P0, [R12+URZ+0x140], R9 ;  /* 0x000140090c0085a7 */ /* 0x000ee400080010ff */
[----:B---3--:R-:W-:Y:S05]  /*9510*/  @!P0 BRA `(.L_x_99) ;  /* 0xfffffffc00f08947 */ /* 0x008fea000383ffff */
[----:B------:R-:W-:Y:S05]  /*9520*/  BRA `(.L_x_200) ;  /* 0xffffffb800f87947 */ /* 0x000fea000383ffff */
.L_x_102:
[----:B------:R-:W-:Y:S07]  /*9530*/  MOV R0, UR29 ;  /* 0x0000001d00007c02 */ /* 0x000fee0008000f00 */
.L_x_201:
[----:B--2---:R2:W3:Y:S02]  /*9540*/  SYNCS.PHASECHK.TRANS64.TRYWAIT P2, [R0+URZ+0x138], R9 ;  /* 0x00013809000075a7 */ /* 0x0044e400080411ff */
[----:B---3--:R-:W-:Y:S05]  /*9550*/  @!P2 NANOSLEEP.SYNCS 0x989680 ;  /* 0x009896800000a95d */ /* 0x008fea0003900000 */
[----:B------:R-:W3:Y:S02]  /*9560*/  @!P2 SYNCS.PHASECHK.TRANS64 P2, [R0+URZ+0x138], R9 ;  /* 0x000138090000a5a7 */ /* 0x000ee400080410ff */
[----:B---3--:R-:W-:Y:S05]  /*9570*/  @!P2 BRA `(.L_x_201) ;  /* 0xfffffffc00f0a947 */ /* 0x008fea000383ffff */
[----:B------:R-:W-:Y:S05]  /*9580*/  BRA `(.L_x_101) ;  /* 0xffffffc0005c7947 */ /* 0x000fea000383ffff */
.L_x_105:
[----:B------:R-:W-:Y:S07]  /*9590*/  MOV R0, UR4 ;  /* 0x0000000400007c02 */ /* 0x000fee0008000f00 */
.L_x_202:
[----:B--2---:R2:W3:Y:S02]  /*95a0*/  SYNCS.PHASECHK.TRANS64.TRYWAIT P0, [R0+URZ+0x118], R9 ;  /* 0x00011809000075a7 */ /* 0x0044e400080011ff */
[----:B---3--:R-:W-:Y:S05]  /*95b0*/  @!P0 NANOSLEEP.SYNCS 0x989680 ;  /* 0x009896800000895d */ /* 0x008fea0003900000 */
[----:B------:R-:W3:Y:S02]  /*95c0*/  @!P0 SYNCS.PHASECHK.TRANS64 P0, [R0+URZ+0x118], R9 ;  /* 0x00011809000085a7 */ /* 0x000ee400080010ff */
[----:B---3--:R-:W-:Y:S05]  /*95d0*/  @!P0 BRA `(.L_x_202) ;  /* 0xfffffffc00f08947 */ /* 0x008fea000383ffff */
[----:B------:R-:W-:Y:S05]  /*95e0*/  BRA `(.L_x_203) ;  /* 0xffffffc000bc7947 */ /* 0x000fea000383ffff */
.L_x_106:
[----:B------:R-:W-:Y:S07]  /*95f0*/  MOV R9, UR5 ;  /* 0x0000000500097c02 */ /* 0x000fee0008000f00 */
.L_x_204:
[----:B--2---:R2:W3:Y:S02]  /*9600*/  SYNCS.PHASECHK.TRANS64.TRYWAIT P0, [R9+URZ+0x118], R6 ;  /* 0x00011806090075a7 */ /* 0x0044e400080011ff */
[----:B---3--:R-:W-:Y:S05]  /*9610*/  @!P0 NANOSLEEP.SYNCS 0x989680 ;  /* 0x009896800000895d */ /* 0x008fea0003900000 */
[----:B------:R-:W3:Y:S02]  /*9620*/  @!P0 SYNCS.PHASECHK.TRANS64 P0, [R9+URZ+0x118], R6 ;  /* 0x00011806090085a7 */ /* 0x000ee400080010ff */
[----:B---3--:R-:W-:Y:S05]  /*9630*/  @!P0 BRA `(.L_x_204) ;  /* 0xfffffffc00f08947 */ /* 0x008fea000383ffff */
[----:B------:R-:W-:Y:S05]  /*9640*/  BRA `(.L_x_205) ;  /* 0xffffffc400387947 */ /* 0x000fea000383ffff */
.L_x_108:
[----:B------:R-:W-:-:S07]  /*9650*/  MOV R0, UR4 ;  /* 0x0000000400007c02 */ /* 0x000fce0008000f00 */
.L_x_206:
[----:B--2---:R2:W3:Y:S02]  /*9660*/  SYNCS.PHASECHK.TRANS64.TRYWAIT P0, [R0+URZ], R3 ;  /* 0x00000003000075a7 */ /* 0x0044e400080011ff */
[----:B---3--:R-:W-:Y:S05]  /*9670*/  @!P0 NANOSLEEP.SYNCS 0x989680 ;  /* 0x009896800000895d */ /* 0x008fea0003900000 */
[----:B------:R-:W3:Y:S02]  /*9680*/  @!P0 SYNCS.PHASECHK.TRANS64 P0, [R0+URZ], R3 ;  /* 0x00000003000085a7 */ /* 0x000ee400080010ff */
[----:B---3--:R-:W-:Y:S05]  /*9690*/  @!P0 BRA `(.L_x_206) ;  /* 0xfffffffc00f08947 */ /* 0x008fea000383ffff */
[----:B------:R-:W-:Y:S05]  /*96a0*/  BRA `(.L_x_207) ;  /* 0xffffffc400e87947 */ /* 0x000fea000383ffff */
.L_x_109:
[----:B------:R-:W-:-:S07]  /*96b0*/  MOV R0, UR5 ;  /* 0x0000000500007c02 */ /* 0x000fce0008000f00 */
.L_x_208:
[----:B--2---:R2:W3:Y:S02]  /*96c0*/  SYNCS.PHASECHK.TRANS64.TRYWAIT P0, [R0+URZ], R3 ;  /* 0x00000003000075a7 */ /* 0x0044e400080011ff */
[----:B---3--:R-:W-:Y:S05]  /*96d0*/  @!P0 NANOSLEEP.SYNCS 0x989680 ;  /* 0x009896800000895d */ /* 0x008fea0003900000 */
[----:B------:R-:W3:Y:S02]  /*96e0*/  @!P0 SYNCS.PHASECHK.TRANS64 P0, [R0+URZ], R3 ;  /* 0x00000003000085a7 */ /* 0x000ee400080010ff */
[----:B---3--:R-:W-:Y:S05]  /*96f0*/  @!P0 BRA `(.L_x_208) ;  /* 0xfffffffc00f08947 */ /* 0x008fea000383ffff */
[----:B------:R-:W-:Y:S05]  /*9700*/  BRA `(.L_x_209) ;  /* 0xffffffc400f47947 */ /* 0x000fea000383ffff */
.L_x_111:
[----:B--2---:R2:W3:Y:S02]  /*9710*/  SYNCS.PHASECHK.TRANS64.TRYWAIT P0, [R3+URZ+0x140], R0 ;  /* 0x00014000030075a7 */ /* 0x0044e400080011ff */
[----:B---3--:R-:W-:Y:S05]  /*9720*/  @!P0 NANOSLEEP.SYNCS 0x989680 ;  /* 0x009896800000895d */ /* 0x008fea0003900000 */
[----:B------:R-:W3:Y:S02]  /*9730*/  @!P0 SYNCS.PHASECHK.TRANS64 P0, [R3+URZ+0x140], R0 ;  /* 0x00014000030085a7 */ /* 0x000ee400080010ff */
[----:B---3--:R-:W-:Y:S05]  /*9740*/  @!P0 BRA `(.L_x_111) ;  /* 0xfffffffc00f08947 */ /* 0x008fea000383ffff */
[----:B------:R-:W-:Y:S05]  /*9750*/  BRA `(.L_x_210) ;  /* 0xffffffc800f07947 */ /* 0x000fea000383ffff */
.L_x_121:
[----:B-1----:R1:W2:Y:S02]  /*9760*/  SYNCS.PHASECHK.TRANS64.TRYWAIT P0, [R0+URZ+0x100], R3 ;  /* 0x00010003000075a7 */ /* 0x0022a400080011ff */
[----:B--2---:R-:W-:Y:S05]  /*9770*/  @!P0 NANOSLEEP.SYNCS 0x989680 ;  /* 0x009896800000895d */ /* 0x004fea0003900000 */
[----:B------:R-:W2:Y:S02]  /*9780*/  @!P0 SYNCS.PHASECHK.TRANS64 P0, [R0+URZ+0x100], R3 ;  /* 0x00010003000085a7 */ /* 0x000ea400080010ff */
[----:B--2---:R-:W-:Y:S05]  /*9790*/  @!P0 BRA `(.L_x_121) ;  /* 0xfffffffc00f08947 */ /* 0x004fea000383ffff */
[----:B------:R-:W-:Y:S05]  /*97a0*/  BRA `(.L_x_120) ;  /* 0xffffffd8006c7947 */ /* 0x000fea000383ffff */
.L_x_123:
[----:B-1----:R1:W3:Y:S02]  /*97b0*/  SYNCS.PHASECHK.TRANS64.TRYWAIT P1, [R73+URZ+0x160], R2 ;  /* 0x00016002490075a7 */ /* 0x0022e400080211ff */
[----:B---3--:R-:W-:Y:S05]  /*97c0*/  @!P1 NANOSLEEP.SYNCS 0x989680 ;  /* 0x009896800000995d */ /* 0x008fea0003900000 */
[----:B------:R-:W3:Y:S02]  /*97d0*/  @!P1 SYNCS.PHASECHK.TRANS64 P1, [R73+URZ+0x160], R2 ;  /* 0x00016002490095a7 */ /* 0x000ee400080210ff */
[----:B---3--:R-:W-:Y:S05]  /*97e0*/  @!P1 BRA `(.L_x_123) ;  /* 0xfffffffc00f09947 */ /* 0x008fea000383ffff */
[----:B------:R-:W-:Y:S05]  /*97f0*/  BRA `(.L_x_122) ;  /* 0xffffffd800a47947 */ /* 0x000fea000383ffff */
.L_x_134:
[----:B-1----:R1:W3:Y:S02]  /*9800*/  SYNCS.PHASECHK.TRANS64.TRYWAIT P0, [R3+URZ+0x100], R80 ;  /* 0x00010050030075a7 */ /* 0x0022e400080011ff */
[----:B---3--:R-:W-:Y:S05]  /*9810*/  @!P0 NANOSLEEP.SYNCS 0x989680 ;  /* 0x009896800000895d */ /* 0x008fea0003900000 */
[----:B------:R-:W3:Y:S02]  /*9820*/  @!P0 SYNCS.PHASECHK.TRANS64 P0, [R3+URZ+0x100], R80 ;  /* 0x00010050030085a7 */ /* 0x000ee400080010ff */
[----:B---3--:R-:W-:Y:S05]  /*9830*/  @!P0 BRA `(.L_x_134) ;  /* 0xfffffffc00f08947 */ /* 0x008fea000383ffff */
[----:B------:R-:W-:Y:S05]  /*9840*/  BRA `(.L_x_133) ;  /* 0xffffffe000e87947 */ /* 0x000fea000383ffff */
        .weak           $__internal_0_$__cuda_sm10x_tcgen05_guardrail_trap_col_being_dealloced_not_returned_by_alloc
        .type           $__internal_0_$__cuda_sm10x_tcgen05_guardrail_trap_col_being_dealloced_not_returned_by_alloc,@function
        .size           $__internal_0_$__cuda_sm10x_tcgen05_guardrail_trap_col_being_dealloced_not_returned_by_alloc,($__internal_1_$__cuda_sm10x_tcgen05_guardrail_trap_phase_invalid_during_alloc - $__internal_0_$__cuda_sm10x_tcgen05_guardrail_trap_col_being_dealloced_not_returned_by_alloc)
$__internal_0_$__cuda_sm10x_tcgen05_guardrail_trap_col_being_dealloced_not_returned_by_alloc:
[----:B------:R-:W-:Y:S05]  /*9850*/  BPT.TRAP 0x1 ;  /* 0x000000040000795c */ /* 0x000fea0000300000 */
[----:B------:R-:W-:-:S04]  /*9860*/  HFMA2 R3, -RZ, RZ, 0, 0 ;  /* 0x00000000ff037431 */ /* 0x000fc800000001ff */
[----:B------:R-:W-:Y:S05]  /*9870*/  RET.REL.NODEC R2 `(_ZN7cutlass13device_kernelINS_4gemm6kernel13GemmUniversalIN4cute5tupleIJiiiiEEENS1_10collective13CollectiveMmaINS1_35MainloopSm100TmaUmmaWarpSpecializedILi16ELi2ELi4ENS5_IJNS4_1CILi4EEENSA_ILi2EEENSA_ILi1EEEEEEEENS5_IJNSA_ILi128EEENSA_ILi64EEENSA_ILi32EEEEEENS_10tfloat32_tENS5_IJlSD_lEEESK_SL_NS4_8TiledMMAINS4_8MMA_AtomIJNS4_23SM100_MMA_TF32_2x1SM_SSISK_SK_fLi128ELi64ELNS4_4UMMA5MajorE0ELSQ_0ELNSP_7ScaleInE0ELSR_0EEEEEENS4_6LayoutINS5_IJSD_SD_SD_EEENS5_IJNSA_ILi0EEESW_SW_EEEEENS5_IJNS4_10UnderscoreESZ_SZ_EEEEENS4_28SM100_TMA_2SM_LOAD_MULTICASTENS4_14ComposedLayoutINS4_7SwizzleILi3ELi4ELi3EEENS4_18smem_ptr_flag_bitsILi32EEENSU_INS5_IJNSA_ILi8EEESI_EEENS5_IJSI_SD_EEEEEEEvNS4_8identityES12_S1C_vS1D_EENS_8epilogue10collective18CollectiveEpilogueINS1F_23Sm100TmaWarpSpecializedILi3ELi2ELi16ELb1ELb0EEEJNS5_IJSH_SH_SI_EEENS5_IJNSU_ISH_SD_EENSU_INS5_IJNSA_ILi16EEESC_EEENS5_IJSD_SI_EEEEEEEESK_SL_SK_SL_NS1F_6fusion15FusionCallbacksIS1J_NS1R_17LinearCombinationISK_fSK_fLNS_15FloatRoundStyleE2EEES1K_S1Q_JEEENS4_5SM1004TMEM4LOAD26SM100_TMEM_LOAD_32dp32b16xENS4_13SM90_TMA_LOADENS13_INS14_ILi2ELi4ELi3EEES17_NSU_INS5_IJS18_S1M_EEENS5_IJS1M_SD_EEEEEEENS4_39AutoVectorizingCopyWithAssumedAlignmentILi128EEENS4_14SM90_TMA_STOREES26_S28_S28_EEEvvEEEEvNT_6ParamsE) ;  /* 0xffffff6402e07950 */ /* 0x000fea0003c3ffff */
        .weak           $__internal_1_$__cuda_sm10x_tcgen05_guardrail_trap_phase_invalid_during_alloc
        .type           $__internal_1_$__cuda_sm10x_tcgen05_guardrail_trap_phase_invalid_during_alloc,@function
        .size           $__internal_1_$__cuda_sm10x_tcgen05_guardrail_trap_phase_invalid_during_alloc,($__internal_2_$__cuda_sm10x_tcgen05_guardrail_trap_unallocated_columns_being_dealloced - $__internal_1_$__cuda_sm10x_tcgen05_guardrail_trap_phase_invalid_during_alloc)
$__internal_1_$__cuda_sm10x_tcgen05_guardrail_trap_phase_invalid_during_alloc:
[----:B------:R-:W-:Y:S05]  /*9880*/  BPT.TRAP 0x1 ;  /* 0x000000040000795c */ /* 0x000fea0000300000 */
[----:B------:R-:W-:-:S04]  /*9890*/  MOV R5, 0x0 ;  /* 0x0000000000057802 */ /* 0x000fc80000000f00 */
[----:B------:R-:W-:Y:S05]  /*98a0*/  RET.REL.NODEC R4 `(_ZN7cutlass13device_kernelINS_4gemm6kernel13GemmUniversalIN4cute5tupleIJiiiiEEENS1_10collective13CollectiveMmaINS1_35MainloopSm100TmaUmmaWarpSpecializedILi16ELi2ELi4ENS5_IJNS4_1CILi4EEENSA_ILi2EEENSA_ILi1EEEEEEEENS5_IJNSA_ILi128EEENSA_ILi64EEENSA_ILi32EEEEEENS_10tfloat32_tENS5_IJlSD_lEEESK_SL_NS4_8TiledMMAINS4_8MMA_AtomIJNS4_23SM100_MMA_TF32_2x1SM_SSISK_SK_fLi128ELi64ELNS4_4UMMA5MajorE0ELSQ_0ELNSP_7ScaleInE0ELSR_0EEEEEENS4_6LayoutINS5_IJSD_SD_SD_EEENS5_IJNSA_ILi0EEESW_SW_EEEEENS5_IJNS4_10UnderscoreESZ_SZ_EEEEENS4_28SM100_TMA_2SM_LOAD_MULTICASTENS4_14ComposedLayoutINS4_7SwizzleILi3ELi4ELi3EEENS4_18smem_ptr_flag_bitsILi32EEENSU_INS5_IJNSA_ILi8EEESI_EEENS5_IJSI_SD_EEEEEEEvNS4_8identityES12_S1C_vS1D_EENS_8epilogue10collective18CollectiveEpilogueINS1F_23Sm100TmaWarpSpecializedILi3ELi2ELi16ELb1ELb0EEEJNS5_IJSH_SH_SI_EEENS5_IJNSU_ISH_SD_EENSU_INS5_IJNSA_ILi16EEESC_EEENS5_IJSD_SI_EEEEEEEESK_SL_SK_SL_NS1F_6fusion15FusionCallbacksIS1J_NS1R_17LinearCombinationISK_fSK_fLNS_15FloatRoundStyleE2EEES1K_S1Q_JEEENS4_5SM1004TMEM4LOAD26SM100_TMEM_LOAD_32dp32b16xENS4_13SM90_TMA_LOADENS13_INS14_ILi2ELi4ELi3EEES17_NSU_INS5_IJS18_S1M_EEENS5_IJS1M_SD_EEEEEEENS4_39AutoVectorizingCopyWithAssumedAlignmentILi128EEENS4_14SM90_TMA_STOREES26_S28_S28_EEEvvEEEEvNT_6ParamsE) ;  /* 0xffffff6404d47950 */ /* 0x000fea0003c3ffff */
        .weak           $__internal_2_$__cuda_sm10x_tcgen05_guardrail_trap_unallocated_columns_being_dealloced
        .type           $__internal_2_$__cuda_sm10x_tcgen05_guardrail_trap_unallocated_columns_being_dealloced,@function
        .size           $__internal_2_$__cuda_sm10x_tcgen05_guardrail_trap_unallocated_columns_being_dealloced,(.L_x_212 - $__internal_2_$__cuda_sm10x_tcgen05_guardrail_trap_unallocated_columns_being_dealloced)
$__internal_2_$__cuda_sm10x_tcgen05_guardrail_trap_unallocated_columns_being_dealloced:
[----:B------:R-:W-:Y:S05]  /*98b0*/  BPT.TRAP 0x1 ;  /* 0x000000040000795c */ /* 0x000fea0000300000 */
[----:B------:R-:W-:-:S04]  /*98c0*/  HFMA2 R3, -RZ, RZ, 0, 0 ;  /* 0x00000000ff037431 */ /* 0x000fc800000001ff */
[----:B------:R-:W-:Y:S05]  /*98d0*/  RET.REL.NODEC R2 `(_ZN7cutlass13device_kernelINS_4gemm6kernel13GemmUniversalIN4cute5tupleIJiiiiEEENS1_10collective13CollectiveMmaINS1_35MainloopSm100TmaUmmaWarpSpecializedILi16ELi2ELi4ENS5_IJNS4_1CILi4EEENSA_ILi2EEENSA_ILi1EEEEEEEENS5_IJNSA_ILi128EEENSA_ILi64EEENSA_ILi32EEEEEENS_10tfloat32_tENS5_IJlSD_lEEESK_SL_NS4_8TiledMMAINS4_8MMA_AtomIJNS4_23SM100_MMA_TF32_2x1SM_SSISK_SK_fLi128ELi64ELNS4_4UMMA5MajorE0ELSQ_0ELNSP_7ScaleInE0ELSR_0EEEEEENS4_6LayoutINS5_IJSD_SD_SD_EEENS5_IJNSA_ILi0EEESW_SW_EEEEENS5_IJNS4_10UnderscoreESZ_SZ_EEEEENS4_28SM100_TMA_2SM_LOAD_MULTICASTENS4_14ComposedLayoutINS4_7SwizzleILi3ELi4ELi3EEENS4_18smem_ptr_flag_bitsILi32EEENSU_INS5_IJNSA_ILi8EEESI_EEENS5_IJSI_SD_EEEEEEEvNS4_8identityES12_S1C_vS1D_EENS_8epilogue10collective18CollectiveEpilogueINS1F_23Sm100TmaWarpSpecializedILi3ELi2ELi16ELb1ELb0EEEJNS5_IJSH_SH_SI_EEENS5_IJNSU_ISH_SD_EENSU_INS5_IJNSA_ILi16EEESC_EEENS5_IJSD_SI_EEEEEEEESK_SL_SK_SL_NS1F_6fusion15FusionCallbacksIS1J_NS1R_17LinearCombinationISK_fSK_fLNS_15FloatRoundStyleE2EEES1K_S1Q_JEEENS4_5SM1004TMEM4LOAD26SM100_TMEM_LOAD_32dp32b16xENS4_13SM90_TMA_LOADENS13_INS14_ILi2ELi4ELi3EEES17_NSU_INS5_IJS18_S1M_EEENS5_IJS1M_SD_EEEEEEENS4_39AutoVectorizingCopyWithAssumedAlignmentILi128EEENS4_14SM90_TMA_STOREES26_S28_S28_EEEvvEEEEvNT_6ParamsE) ;  /* 0xffffff6402c87950 */ /* 0x000fea0003c3ffff */
.L_x_211:
[----:B------:R-:W-:-:S00]  /*98e0*/  BRA `(.L_x_211) ;  /* 0xfffffffc00fc7947 */ /* 0x000fc0000383ffff */
[----:B------:R-:W-:-:S00]  /*98f0*/  NOP ;  /* 0x0000000000007918 */ /* 0x000fc00000000000 */
        /* <DEDUP_REMOVED lines=8> */
.L_x_212:


//--------------------- .nv.global.init           --------------------------
	.section	.nv.global.init,"aw",@progbits
.nv.global.init:
	.type		$str$27,@object
	.size		$str$27,($str$28 - $str$27)
$str$27:
        /*0000*/ 	.byte	0x28, 0x61, 0x64, 0x64, 0x72, 0x65, 0x73, 0x73, 0x20, 0x26, 0x20, 0x6d, 0x61, 0x73, 0x6b, 0x29
        /*0010*/ 	.byte	0x20, 0x3d, 0x3d, 0x20, 0x30, 0x00
	.type		$str$28,@object
	.size		$str$28,($str$26 - $str$28)
$str$28:
        /*0016*/ 	.byte	0x2f, 0x74, 0x6d, 0x70, 0x2f, 0x63, 0x75, 0x74, 0x6c, 0x61, 0x73, 0x73, 0x5f, 0x73, 0x77, 0x65
        /*0026*/ 	.byte	0x65, 0x70, 0x5f, 0x73, 0x72, 0x63, 0x2f, 0x69, 0x6e, 0x63, 0x6c, 0x75, 0x64, 0x65, 0x2f, 0x63
        /*0036*/ 	.byte	0x75, 0x74, 0x65, 0x2f, 0x70, 0x6f, 0x69, 0x6e, 0x74, 0x65, 0x72, 0x5f, 0x66, 0x6c, 0x61, 0x67
        /*0046*/ 	.byte	0x67, 0x65, 0x64, 0x2e, 0x68, 0x70, 0x70, 0x00
	.type		$str$26,@object
	.size		$str$26,($str$25 - $str$26)
$str$26:
        /*004e*/ 	.byte	0x2f, 0x74, 0x6d, 0x70, 0x2f, 0x63, 0x75, 0x74, 0x6c, 0x61, 0x73, 0x73, 0x5f, 0x73, 0x77, 0x65
        /*005e*/ 	.byte	0x65, 0x70, 0x5f, 0x73, 0x72, 0x63, 0x2f, 0x69, 0x6e, 0x63, 0x6c, 0x75, 0x64, 0x65, 0x2f, 0x63
        /*006e*/ 	.byte	0x75, 0x74, 0x65, 0x2f, 0x61, 0x74, 0x6f, 0x6d, 0x2f, 0x63, 0x6f, 0x70, 0x79, 0x5f, 0x74, 0x72
        /*007e*/ 	.byte	0x61, 0x69, 0x74, 0x73, 0x5f, 0x73, 0x6d, 0x31, 0x30, 0x30, 0x2e, 0x68, 0x70, 0x70, 0x00
	.type		$str$25,@object
	.size		$str$25,(__unnamed_1 - $str$25)
$str$25:
        /*008d*/ 	.byte	0x28, 0x28, 0x75, 0x69, 0x6e, 0x74, 0x33, 0x32, 0x5f, 0x74, 0x28, 0x74, 0x68, 0x72, 0x65, 0x61
        /*009d*/ 	.byte	0x64, 0x49, 0x64, 0x78, 0x2e, 0x78, 0x29, 0x20, 0x2f, 0x20, 0x33, 0x32, 0x29, 0x20, 0x25, 0x20
        /*00ad*/ 	.byte	0x34, 0x29, 0x20, 0x3d, 0x3d, 0x20, 0x28, 0x28, 0x28, 0x74, 0x6d, 0x65, 0x6d, 0x5f, 0x61, 0x64
        /*00bd*/ 	.byte	0x64, 0x72, 0x20, 0x3e, 0x3e, 0x20, 0x31, 0x36, 0x29, 0x20, 0x2f, 0x20, 0x33, 0x32, 0x29, 0x20
        /*00cd*/ 	.byte	0x25, 0x20, 0x34, 0x29, 0x00
	.type		__unnamed_1,@object
	.size		__unnamed_1,(__unnamed_2 - __unnamed_1)
__unnamed_1:
        /*00d2*/ 	.byte	0x61, 0x75, 0x74, 0x6f, 0x20, 0x63, 0x75, 0x74, 0x65, 0x3a, 0x3a, 0x61, 0x73, 0x5f, 0x70, 0x6f
        /* <DEDUP_REMOVED lines=24> */
        /*0262*/ 	.byte	0x43, 0x3c, 0x32, 0x30, 0x34, 0x38, 0x3e, 0x3e, 0x3e, 0x3e, 0x5d, 0x00
	.type		__unnamed_2,@object
	.size		__unnamed_2,(.L_2 - __unnamed_2)
__unnamed_2:
        /* <DEDUP_REMOVED lines=42> */
        /*050e*/ 	.byte	0x3e, 0x5d, 0x00
.L_2:


//--------------------- .nv.shared._ZN7cutlass13device_kernelINS_4gemm6kernel13GemmUniversalIN4cute5tupleIJiiiiEEENS1_10collective13CollectiveMmaINS1_35MainloopSm100TmaUmmaWarpSpecializedILi16ELi2ELi4ENS5_IJNS4_1CILi4EEENSA_ILi2EEENSA_ILi1EEEEEEEENS5_IJNSA_ILi128EEENSA_ILi64EEENSA_ILi32EEEEEENS_10tfloat32_tENS5_IJlSD_lEEESK_SL_NS4_8TiledMMAINS4_8MMA_AtomIJNS4_23SM100_MMA_TF32_2x1SM_SSISK_SK_fLi128ELi64ELNS4_4UMMA5MajorE0ELSQ_0ELNSP_7ScaleInE0ELSR_0EEEEEENS4_6LayoutINS5_IJSD_SD_SD_EEENS5_IJNSA_ILi0EEESW_SW_EEEEENS5_IJNS4_10UnderscoreESZ_SZ_EEEEENS4_28SM100_TMA_2SM_LOAD_MULTICASTENS4_14ComposedLayoutINS4_7SwizzleILi3ELi4ELi3EEENS4_18smem_ptr_flag_bitsILi32EEENSU_INS5_IJNSA_ILi8EEESI_EEENS5_IJSI_SD_EEEEEEEvNS4_8identityES12_S1C_vS1D_EENS_8epilogue10collective18CollectiveEpilogueINS1F_23Sm100TmaWarpSpecializedILi3ELi2ELi16ELb1ELb0EEEJNS5_IJSH_SH_SI_EEENS5_IJNSU_ISH_SD_EENSU_INS5_IJNSA_ILi16EEESC_EEENS5_IJSD_SI_EEEEEEEESK_SL_SK_SL_NS1F_6fusion15FusionCallbacksIS1J_NS1R_17LinearCombinationISK_fSK_fLNS_15FloatRoundStyleE2EEES1K_S1Q_JEEENS4_5SM1004TMEM4LOAD26SM100_TMEM_LOAD_32dp32b16xENS4_13SM90_TMA_LOADENS13_INS14_ILi2ELi4ELi3EEES17_NSU_INS5_IJS18_S1M_EEENS5_IJS1M_SD_EEEEEEENS4_39AutoVectorizingCopyWithAssumedAlignmentILi128EEENS4_14SM90_TMA_STOREES26_S28_S28_EEEvvEEEEvNT_6ParamsE --------------------------
	.section	.nv.shared._ZN7cutlass13device_kernelINS_4gemm6kernel13GemmUniversalIN4cute5tupleIJiiiiEEENS1_10collective13CollectiveMmaINS1_35MainloopSm100TmaUmmaWarpSpecializedILi16ELi2ELi4ENS5_IJNS4_1CILi4EEENSA_ILi2EEENSA_ILi1EEEEEEEENS5_IJNSA_ILi128EEENSA_ILi64EEENSA_ILi32EEEEEENS_10tfloat32_tENS5_IJlSD_lEEESK_SL_NS4_8TiledMMAINS4_8MMA_AtomIJNS4_23SM100_MMA_TF32_2x1SM_SSISK_SK_fLi128ELi64ELNS4_4UMMA5MajorE0ELSQ_0ELNSP_7ScaleInE0ELSR_0EEEEEENS4_6LayoutINS5_IJSD_SD_SD_EEENS5_IJNSA_ILi0EEESW_SW_EEEEENS5_IJNS4_10UnderscoreESZ_SZ_EEEEENS4_28SM100_TMA_2SM_LOAD_MULTICASTENS4_14ComposedLayoutINS4_7SwizzleILi3ELi4ELi3EEENS4_18smem_ptr_flag_bitsILi32EEENSU_INS5_IJNSA_ILi8EEESI_EEENS5_IJSI_SD_EEEEEEEvNS4_8identityES12_S1C_vS1D_EENS_8epilogue10collective18CollectiveEpilogueINS1F_23Sm100TmaWarpSpecializedILi3ELi2ELi16ELb1ELb0EEEJNS5_IJSH_SH_SI_EEENS5_IJNSU_ISH_SD_EENSU_INS5_IJNSA_ILi16EEESC_EEENS5_IJSD_SI_EEEEEEEESK_SL_SK_SL_NS1F_6fusion15FusionCallbacksIS1J_NS1R_17LinearCombinationISK_fSK_fLNS_15FloatRoundStyleE2EEES1K_S1Q_JEEENS4_5SM1004TMEM4LOAD26SM100_TMEM_LOAD_32dp32b16xENS4_13SM90_TMA_LOADENS13_INS14_ILi2ELi4ELi3EEES17_NSU_INS5_IJS18_S1M_EEENS5_IJS1M_SD_EEEEEEENS4_39AutoVectorizingCopyWithAssumedAlignmentILi128EEENS4_14SM90_TMA_STOREES26_S28_S28_EEEvvEEEEvNT_6ParamsE,"aw",@nobits
	.sectionflags	@""
	.align	16
	.zero		1024


//--------------------- .nv.shared.reserved.0     --------------------------
	.section	.nv.shared.reserved.0,"aw",@nobits
	.weak		__nv_reservedSMEM_offset_0_alias
	.size		__nv_reservedSMEM_offset_0_alias, 0, 64
	.other		__nv_reservedSMEM_offset_0_alias,@"STO_CUDA_RESERVED_SHARED STV_DEFAULT"
__nv_reservedSMEM_offset_0_alias:
	.zero		0
.nv.shared.reserved.0:
	.zero		64
	.weak		__nv_reservedSMEM_tcgen05_partition
	.type		__nv_reservedSMEM_tcgen05_partition,@object
	.size		__nv_reservedSMEM_tcgen05_partition,(.L_0 - __nv_reservedSMEM_tcgen05_partition)
__nv_reservedSMEM_tcgen05_partition:
	.zero		32
.L_0:


//--------------------- .nv.global                --------------------------
	.section	.nv.global,"aw",@nobits
.nv.global:
	.type		_ZN40_INTERNAL_3a4ef676_4_k_cu_58446b41_358324cute1_E,@object
	.size		_ZN40_INTERNAL_3a4ef676_4_k_cu_58446b41_358324cute1_E,(_ZN40_INTERNAL_3a4ef676_4_k_cu_58446b41_358324cuda3std3__45__cpo6cbeginE - _ZN40_INTERNAL_3a4ef676_4_k_cu_58446b41_358324cute1_E)
_ZN40_INTERNAL_3a4ef676_4_k_cu_58446b41_358324cute1_E:
	.zero		1
	.type		_ZN40_INTERNAL_3a4ef676_4_k_cu_58446b41_358324cuda3std3__45__cpo6cbeginE,@object
	.size		_ZN40_INTERNAL_3a4ef676_4_k_cu_58446b41_358324cuda3std3__45__cpo6cbeginE,(_ZN40_INTERNAL_3a4ef676_4_k_cu_58446b41_358324cuda3std3__48in_placeE - _ZN40_INTERNAL_3a4ef676_4_k_cu_58446b41_358324cuda3std3__45__cpo6cbeginE)
_ZN40_INTERNAL_3a4ef676_4_k_cu_58446b41_358324cuda3std3__45__cpo6cbeginE:
	.zero		1
	.type		_ZN40_INTERNAL_3a4ef676_4_k_cu_58446b41_358324cuda3std3__48in_placeE,@object
	.size		_ZN40_INTERNAL_3a4ef676_4_k_cu_58446b41_358324cuda3std3__48in_placeE,(_ZN40_INTERNAL_3a4ef676_4_k_cu_58446b41_358324cuda3std6ranges3__45__cpo9iter_moveE - _ZN40_INTERNAL_3a4ef676_4_k_cu_58446b41_358324cuda3std3__48in_placeE)
_ZN40_INTERNAL_3a4ef676_4_k_cu_58446b41_358324cuda3std3__48in_placeE:
	.zero		1
	.type		_ZN40_INTERNAL_3a4ef676_4_k_cu_58446b41_358324cuda3std6ranges3__45__cpo9iter_moveE,@object
	.size		_ZN40_INTERNAL_3a4ef676_4_k_cu_58446b41_358324cuda3std6ranges3__45__cpo9iter_moveE,(_ZN40_INTERNAL_3a4ef676_4_k_cu_58446b41_358324cuda3std3__45__cpo5beginE - _ZN40_INTERNAL_3a4ef676_4_k_cu_58446b41_358324cuda3std6ranges3__45__cpo9iter_moveE)
_ZN40_INTERNAL_3a4ef676_4_k_cu_58446b41_358324cuda3std6ranges3__45__cpo9iter_moveE:
	.zero		1
	.type		_ZN40_INTERNAL_3a4ef676_4_k_cu_58446b41_358324cuda3std3__45__cpo5beginE,@object
	.size		_ZN40_INTERNAL_3a4ef676_4_k_cu_58446b41_358324cuda3std3__45__cpo5beginE,(_ZN40_INTERNAL_3a4ef676_4_k_cu_58446b41_358324cuda3std3__442_GLOBAL__N__3a4ef676_4_k_cu_58446b41_358326ignoreE - _ZN40_INTERNAL_3a4ef676_4_k_cu_58446b41_358324cuda3std3__45__cpo5beginE)
_ZN40_INTERNAL_3a4ef676_4_k_cu_58446b41_358324cuda3std3__45__cpo5beginE:
	.zero		1
	.type		_ZN40_INTERNAL_3a4ef676_4_k_cu_58446b41_358324cuda3std3__442_GLOBAL__N__3a4ef676_4_k_cu_58446b41_358326ignoreE,@object
	.size		_ZN40_INTERNAL_3a4ef676_4_k_cu_58446b41_358324cuda3std3__442_GLOBAL__N__3a4ef676_4_k_cu_58446b41_358326ignoreE,(_ZN40_INTERNAL_3a4ef676_4_k_cu_58446b41_358324cute7productE - _ZN40_INTERNAL_3a4ef676_4_k_cu_58446b41_358324cuda3std3__442_GLOBAL__N__3a4ef676_4_k_cu_58446b41_358326ignoreE)
_ZN40_INTERNAL_3a4ef676_4_k_cu_58446b41_358324cuda3std3__442_GLOBAL__N__3a4ef676_4_k_cu_58446b41_358326ignoreE:
	.zero		1
	.type		_ZN40_INTERNAL_3a4ef676_4_k_cu_58446b41_358324cute7productE,@object
	.size		_ZN40_INTERNAL_3a4ef676_4_k_cu_58446b41_358324cute7productE,(_ZN40_INTERNAL_3a4ef676_4_k_cu_58446b41_358324cuda3std3__45__cpo3endE - _ZN40_INTERNAL_3a4ef676_4_k_cu_58446b41_358324cute7productE)
_ZN40_INTERNAL_3a4ef676_4_k_cu_58446b41_358324cute7productE:
	.zero		1
	.type		_ZN40_INTERNAL_3a4ef676_4_k_cu_58446b41_358324cuda3std3__45__cpo3endE,@object
	.size		_ZN40_INTERNAL_3a4ef676_4_k_cu_58446b41_358324cuda3std3__45__cpo3endE,(_ZN40_INTERNAL_3a4ef676_4_k_cu_58446b41_358324cuda3std3__419piecewise_constructE - _ZN40_INTERNAL_3a4ef676_4_k_cu_58446b41_358324cuda3std3__45__cpo3endE)
_ZN40_INTERNAL_3a4ef676_4_k_cu_58446b41_358324cuda3std3__45__cpo3endE:
	.zero		1
	.type		_ZN40_INTERNAL_3a4ef676_4_k_cu_58446b41_358324cuda3std3__419piecewise_constructE,@object
	.size		_ZN40_INTERNAL_3a4ef676_4_k_cu_58446b41_358324cuda3std3__419piecewise_constructE,(_ZN40_INTERNAL_3a4ef676_4_k_cu_58446b41_358324cuda3std3__45__cpo4cendE - _ZN40_INTERNAL_3a4ef676_4_k_cu_58446b41_358324cuda3std3__419piecewise_constructE)
_ZN40_INTERNAL_3a4ef676_4_k_cu_58446b41_358324cuda3std3__419piecewise_constructE:
	.zero		1
	.type		_ZN40_INTERNAL_3a4ef676_4_k_cu_58446b41_358324cuda3std3__45__cpo4cendE,@object
	.size		_ZN40_INTERNAL_3a4ef676_4_k_cu_58446b41_358324cuda3std3__45__cpo4cendE,(_ZN40_INTERNAL_3a4ef676_4_k_cu_58446b41_358324cuda3std6ranges3__45__cpo4swapE - _ZN40_INTERNAL_3a4ef676_4_k_cu_58446b41_358324cuda3std3__45__cpo4cendE)
_ZN40_INTERNAL_3a4ef676_4_k_cu_58446b41_358324cuda3std3__45__cpo4cendE:
	.zero		1
	.type		_ZN40_INTERNAL_3a4ef676_4_k_cu_58446b41_358324cuda3std6ranges3__45__cpo4swapE,@object
	.size		_ZN40_INTERNAL_3a4ef676_4_k_cu_58446b41_358324cuda3std6ranges3__45__cpo4swapE,(.L_10 - _ZN40_INTERNAL_3a4ef676_4_k_cu_58446b41_358324cuda3std6ranges3__45__cpo4swapE)
_ZN40_INTERNAL_3a4ef676_4_k_cu_58446b41_358324cuda3std6ranges3__45__cpo4swapE:
	.zero		1
.L_10:


//--------------------- .nv.constant0._ZN7cutlass13device_kernelINS_4gemm6kernel13GemmUniversalIN4cute5tupleIJiiiiEEENS1_10collective13CollectiveMmaINS1_35MainloopSm100TmaUmmaWarpSpecializedILi16ELi2ELi4ENS5_IJNS4_1CILi4EEENSA_ILi2EEENSA_ILi1EEEEEEEENS5_IJNSA_ILi128EEENSA_ILi64EEENSA_ILi32EEEEEENS_10tfloat32_tENS5_IJlSD_lEEESK_SL_NS4_8TiledMMAINS4_8MMA_AtomIJNS4_23SM100_MMA_TF32_2x1SM_SSISK_SK_fLi128ELi64ELNS4_4UMMA5MajorE0ELSQ_0ELNSP_7ScaleInE0ELSR_0EEEEEENS4_6LayoutINS5_IJSD_SD_SD_EEENS5_IJNSA_ILi0EEESW_SW_EEEEENS5_IJNS4_10UnderscoreESZ_SZ_EEEEENS4_28SM100_TMA_2SM_LOAD_MULTICASTENS4_14ComposedLayoutINS4_7SwizzleILi3ELi4ELi3EEENS4_18smem_ptr_flag_bitsILi32EEENSU_INS5_IJNSA_ILi8EEESI_EEENS5_IJSI_SD_EEEEEEEvNS4_8identityES12_S1C_vS1D_EENS_8epilogue10collective18CollectiveEpilogueINS1F_23Sm100TmaWarpSpecializedILi3ELi2ELi16ELb1ELb0EEEJNS5_IJSH_SH_SI_EEENS5_IJNSU_ISH_SD_EENSU_INS5_IJNSA_ILi16EEESC_EEENS5_IJSD_SI_EEEEEEEESK_SL_SK_SL_NS1F_6fusion15FusionCallbacksIS1J_NS1R_17LinearCombinationISK_fSK_fLNS_15FloatRoundStyleE2EEES1K_S1Q_JEEENS4_5SM1004TMEM4LOAD26SM100_TMEM_LOAD_32dp32b16xENS4_13SM90_TMA_LOADENS13_INS14_ILi2ELi4ELi3EEES17_NSU_INS5_IJS18_S1M_EEENS5_IJS1M_SD_EEEEEEENS4_39AutoVectorizingCopyWithAssumedAlignmentILi128EEENS4_14SM90_TMA_STOREES26_S28_S28_EEEvvEEEEvNT_6ParamsE --------------------------
	.section	.nv.constant0._ZN7cutlass13device_kernelINS_4gemm6kernel13GemmUniversalIN4cute5tupleIJiiiiEEENS1_10collective13CollectiveMmaINS1_35MainloopSm100TmaUmmaWarpSpecializedILi16ELi2ELi4ENS5_IJNS4_1CILi4EEENSA_ILi2EEENSA_ILi1EEEEEEEENS5_IJNSA_ILi128EEENSA_ILi64EEENSA_ILi32EEEEEENS_10tfloat32_tENS5_IJlSD_lEEESK_SL_NS4_8TiledMMAINS4_8MMA_AtomIJNS4_23SM100_MMA_TF32_2x1SM_SSISK_SK_fLi128ELi64ELNS4_4UMMA5MajorE0ELSQ_0ELNSP_7ScaleInE0ELSR_0EEEEEENS4_6LayoutINS5_IJSD_SD_SD_EEENS5_IJNSA_ILi0EEESW_SW_EEEEENS5_IJNS4_10UnderscoreESZ_SZ_EEEEENS4_28SM100_TMA_2SM_LOAD_MULTICASTENS4_14ComposedLayoutINS4_7SwizzleILi3ELi4ELi3EEENS4_18smem_ptr_flag_bitsILi32EEENSU_INS5_IJNSA_ILi8EEESI_EEENS5_IJSI_SD_EEEEEEEvNS4_8identityES12_S1C_vS1D_EENS_8epilogue10collective18CollectiveEpilogueINS1F_23Sm100TmaWarpSpecializedILi3ELi2ELi16ELb1ELb0EEEJNS5_IJSH_SH_SI_EEENS5_IJNSU_ISH_SD_EENSU_INS5_IJNSA_ILi16EEESC_EEENS5_IJSD_SI_EEEEEEEESK_SL_SK_SL_NS1F_6fusion15FusionCallbacksIS1J_NS1R_17LinearCombinationISK_fSK_fLNS_15FloatRoundStyleE2EEES1K_S1Q_JEEENS4_5SM1004TMEM4LOAD26SM100_TMEM_LOAD_32dp32b16xENS4_13SM90_TMA_LOADENS13_INS14_ILi2ELi4ELi3EEES17_NSU_INS5_IJS18_S1M_EEENS5_IJS1M_SD_EEEEEEENS4_39AutoVectorizingCopyWithAssumedAlignmentILi128EEENS4_14SM90_TMA_STOREES26_S28_S28_EEEvvEEEEvNT_6ParamsE,"a",@progbits
	.sectionflags	@""
	.align	4
.nv.constant0._ZN7cutlass13device_kernelINS_4gemm6kernel13GemmUniversalIN4cute5tupleIJiiiiEEENS1_10collective13CollectiveMmaINS1_35MainloopSm100TmaUmmaWarpSpecializedILi16ELi2ELi4ENS5_IJNS4_1CILi4EEENSA_ILi2EEENSA_ILi1EEEEEEEENS5_IJNSA_ILi128EEENSA_ILi64EEENSA_ILi32EEEEEENS_10tfloat32_tENS5_IJlSD_lEEESK_SL_NS4_8TiledMMAINS4_8MMA_AtomIJNS4_23SM100_MMA_TF32_2x1SM_SSISK_SK_fLi128ELi64ELNS4_4UMMA5MajorE0ELSQ_0ELNSP_7ScaleInE0ELSR_0EEEEEENS4_6LayoutINS5_IJSD_SD_SD_EEENS5_IJNSA_ILi0EEESW_SW_EEEEENS5_IJNS4_10UnderscoreESZ_SZ_EEEEENS4_28SM100_TMA_2SM_LOAD_MULTICASTENS4_14ComposedLayoutINS4_7SwizzleILi3ELi4ELi3EEENS4_18smem_ptr_flag_bitsILi32EEENSU_INS5_IJNSA_ILi8EEESI_EEENS5_IJSI_SD_EEEEEEEvNS4_8identityES12_S1C_vS1D_EENS_8epilogue10collective18CollectiveEpilogueINS1F_23Sm100TmaWarpSpecializedILi3ELi2ELi16ELb1ELb0EEEJNS5_IJSH_SH_SI_EEENS5_IJNSU_ISH_SD_EENSU_INS5_IJNSA_ILi16EEESC_EEENS5_IJSD_SI_EEEEEEEESK_SL_SK_SL_NS1F_6fusion15FusionCallbacksIS1J_NS1R_17LinearCombinationISK_fSK_fLNS_15FloatRoundStyleE2EEES1K_S1Q_JEEENS4_5SM1004TMEM4LOAD26SM100_TMEM_LOAD_32dp32b16xENS4_13SM90_TMA_LOADENS13_INS14_ILi2ELi4ELi3EEES17_NSU_INS5_IJS18_S1M_EEENS5_IJS1M_SD_EEEEEEENS4_39AutoVectorizingCopyWithAssumedAlignmentILi128EEENS4_14SM90_TMA_STOREES26_S28_S28_EEEvvEEEEvNT_6ParamsE:
	.zero		2944


//--------------------- SYMBOLS --------------------------

	.type		.nv.reservedSmem.offset0,@object
	.size		.nv.reservedSmem.offset0,0x4
	.type		.nv.reservedSmem.cap,@object
	.size		.nv.reservedSmem.cap,0x4
	.type		__assertfail,@function
